	.headerflags	@"EF_CUDA_TEXMODE_UNIFIED EF_CUDA_64BIT_ADDRESS EF_CUDA_ACCELERATORS EF_CUDA_SM90 EF_CUDA_VIRTUAL_SM(EF_CUDA_SM90)"
	.elftype	@"ET_EXEC"


//--------------------- .nv.info                  --------------------------
	.section	.nv.info,"",@"SHT_CUDA_INFO"
	.align	4


	//----- nvinfo : EIATTR_REGCOUNT
	.align		4
        /*0000*/ 	.byte	0x04, 0x2f
        /*0002*/ 	.short	(.L_2 - .L_1)
	.align		4
.L_1:
        /*0004*/ 	.word	index@(triton_red_fused__native_batch_norm_legit_functional_add_clone_convolution_48)
        /*0008*/ 	.word	0x00000023


	//----- nvinfo : EIATTR_MIN_STACK_SIZE
	.align		4
.L_2:
        /*000c*/ 	.byte	0x04, 0x12
        /*000e*/ 	.short	(.L_4 - .L_3)
	.align		4
.L_3:
        /*0010*/ 	.word	index@(triton_red_fused__native_batch_norm_legit_functional_add_clone_convolution_48)
        /*0014*/ 	.word	0x00000000


	//----- nvinfo : EIATTR_FRAME_SIZE
	.align		4
.L_4:
        /*0018*/ 	.byte	0x04, 0x11
        /*001a*/ 	.short	(.L_6 - .L_5)
	.align		4
.L_5:
        /*001c*/ 	.word	index@(triton_red_fused__native_batch_norm_legit_functional_add_clone_convolution_48)
        /*0020*/ 	.word	0x00000000


	//----- nvinfo : EIATTR_MIN_STACK_SIZE
	.align		4
.L_6:
        /*0024*/ 	.byte	0x04, 0x12
        /*0026*/ 	.short	(.L_8 - .L_7)
	.align		4
.L_7:
        /*0028*/ 	.word	index@(triton_red_fused__native_batch_norm_legit_functional_add_clone_convolution_48)
        /*002c*/ 	.word	0x00000000
.L_8:


//--------------------- .nv.info.triton_red_fused__native_batch_norm_legit_functional_add_clone_convolution_48 --------------------------
	.section	.nv.info.triton_red_fused__native_batch_norm_legit_functional_add_clone_convolution_48,"",@"SHT_CUDA_INFO"
	.sectionflags	@""
	.align	4


	//----- nvinfo : EIATTR_CUDA_API_VERSION
	.align		4
        /*0000*/ 	.byte	0x04, 0x37
        /*0002*/ 	.short	(.L_10 - .L_9)
.L_9:
        /*0004*/ 	.word	0x0000007c


	//----- nvinfo : EIATTR_KPARAM_INFO
	.align		4
.L_10:
        /*0008*/ 	.byte	0x04, 0x17
        /*000a*/ 	.short	(.L_12 - .L_11)
.L_11:
        /*000c*/ 	.word	0x00000000
        /*0010*/ 	.short	0x000a
        /*0012*/ 	.short	0x004c
        /*0014*/ 	.byte	0x00, 0xf0, 0x11, 0x00


	//----- nvinfo : EIATTR_KPARAM_INFO
	.align		4
.L_12:
        /*0018*/ 	.byte	0x04, 0x17
        /*001a*/ 	.short	(.L_14 - .L_13)
.L_13:
        /*001c*/ 	.word	0x00000000
        /*0020*/ 	.short	0x0009
        /*0022*/ 	.short	0x0048
        /*0024*/ 	.byte	0x00, 0xf0, 0x11, 0x00


	//----- nvinfo : EIATTR_KPARAM_INFO
	.align		4
.L_14:
        /*0028*/ 	.byte	0x04, 0x17
        /*002a*/ 	.short	(.L_16 - .L_15)
.L_15:
        /*002c*/ 	.word	0x00000000
        /*0030*/ 	.short	0x0008
        /*0032*/ 	.short	0x0040
        /*0034*/ 	.byte	0x00, 0xf4, 0x21, 0x00


	//----- nvinfo : EIATTR_KPARAM_INFO
	.align		4
.L_16:
        /*0038*/ 	.byte	0x04, 0x17
        /*003a*/ 	.short	(.L_18 - .L_17)
.L_17:
        /*003c*/ 	.word	0x00000000
        /*0040*/ 	.short	0x0007
        /*0042*/ 	.short	0x0038
        /*0044*/ 	.byte	0x00, 0xf4, 0x21, 0x00


	//----- nvinfo : EIATTR_KPARAM_INFO
	.align		4
.L_18:
        /*0048*/ 	.byte	0x04, 0x17
        /*004a*/ 	.short	(.L_20 - .L_19)
.L_19:
        /*004c*/ 	.word	0x00000000
        /*0050*/ 	.short	0x0006
        /*0052*/ 	.short	0x0030
        /*0054*/ 	.byte	0x00, 0xf4, 0x21, 0x00


	//----- nvinfo : EIATTR_KPARAM_INFO
	.align		4
.L_20:
        /*0058*/ 	.byte	0x04, 0x17
        /*005a*/ 	.short	(.L_22 - .L_21)
.L_21:
        /*005c*/ 	.word	0x00000000
        /*0060*/ 	.short	0x0005
        /*0062*/ 	.short	0x0028
        /*0064*/ 	.byte	0x00, 0xf4, 0x21, 0x00


	//----- nvinfo : EIATTR_KPARAM_INFO
	.align		4
.L_22:
        /*0068*/ 	.byte	0x04, 0x17
        /*006a*/ 	.short	(.L_24 - .L_23)
.L_23:
        /*006c*/ 	.word	0x00000000
        /*0070*/ 	.short	0x0004
        /*0072*/ 	.short	0x0020
        /*0074*/ 	.byte	0x00, 0xf4, 0x21, 0x00


	//----- nvinfo : EIATTR_KPARAM_INFO
	.align		4
.L_24:
        /*0078*/ 	.byte	0x04, 0x17
        /*007a*/ 	.short	(.L_26 - .L_25)
.L_25:
        /*007c*/ 	.word	0x00000000
        /*0080*/ 	.short	0x0003
        /*0082*/ 	.short	0x0018
        /*0084*/ 	.byte	0x00, 0xf4, 0x21, 0x00


	//----- nvinfo : EIATTR_KPARAM_INFO
	.align		4
.L_26:
        /*0088*/ 	.byte	0x04, 0x17
        /*008a*/ 	.short	(.L_28 - .L_27)
.L_27:
        /*008c*/ 	.word	0x00000000
        /*0090*/ 	.short	0x0002
        /*0092*/ 	.short	0x0010
        /*0094*/ 	.byte	0x00, 0xf4, 0x21, 0x00


	//----- nvinfo : EIATTR_KPARAM_INFO
	.align		4
.L_28:
        /*0098*/ 	.byte	0x04, 0x17
        /*009a*/ 	.short	(.L_30 - .L_29)
.L_29:
        /*009c*/ 	.word	0x00000000
        /*00a0*/ 	.short	0x0001
        /*00a2*/ 	.short	0x0008
        /*00a4*/ 	.byte	0x00, 0xf4, 0x21, 0x00


	//----- nvinfo : EIATTR_KPARAM_INFO
	.align		4
.L_30:
        /*00a8*/ 	.byte	0x04, 0x17
        /*00aa*/ 	.short	(.L_32 - .L_31)
.L_31:
        /*00ac*/ 	.word	0x00000000
        /*00b0*/ 	.short	0x0000
        /*00b2*/ 	.short	0x0000
        /*00b4*/ 	.byte	0x00, 0xf4, 0x21, 0x00


	//----- nvinfo : EIATTR_SPARSE_MMA_MASK
	.align		4
.L_32:
        /*00b8*/ 	.byte	0x03, 0x50
        /*00ba*/ 	.short	0x0000


	//----- nvinfo : EIATTR_MAXREG_COUNT
	.align		4
        /*00bc*/ 	.byte	0x03, 0x1b
        /*00be*/ 	.short	0x00ff


	//----- nvinfo : EIATTR_COOP_GROUP_MASK_REGIDS
	.align		4
        /*00c0*/ 	.byte	0x04, 0x29
        /*00c2*/ 	.short	(.L_34 - .L_33)


	//   ....[0]....
.L_33:
        /*00c4*/ 	.word	0xffffffff


	//   ....[1]....
        /*00c8*/ 	.word	0xffffffff


	//   ....[2]....
        /*00cc*/ 	.word	0xffffffff


	//   ....[3]....
        /*00d0*/ 	.word	0xffffffff


	//   ....[4]....
        /*00d4*/ 	.word	0xffffffff


	//   ....[5]....
        /*00d8*/ 	.word	0xffffffff


	//   ....[6]....
        /*00dc*/ 	.word	0xffffffff


	//   ....[7]....
        /*00e0*/ 	.word	0xffffffff


	//   ....[8]....
        /*00e4*/ 	.word	0xffffffff


	//   ....[9]....
        /*00e8*/ 	.word	0xffffffff


	//   ....[10]....
        /*00ec*/ 	.word	0xffffffff


	//   ....[11]....
        /*00f0*/ 	.word	0xffffffff


	//   ....[12]....
        /*00f4*/ 	.word	0xffffffff


	//   ....[13]....
        /*00f8*/ 	.word	0xffffffff


	//   ....[14]....
        /*00fc*/ 	.word	0xffffffff


	//   ....[15]....
        /*0100*/ 	.word	0xffffffff


	//   ....[16]....
        /*0104*/ 	.word	0xffffffff


	//   ....[17]....
        /*0108*/ 	.word	0xffffffff


	//   ....[18]....
        /*010c*/ 	.word	0xffffffff


	//----- nvinfo : EIATTR_COOP_GROUP_INSTR_OFFSETS
	.align		4
.L_34:
        /*0110*/ 	.byte	0x04, 0x28
        /*0112*/ 	.short	(.L_36 - .L_35)


	//   ....[0]....
.L_35:
        /*0114*/ 	.word	0x00000e10


	//   ....[1]....
        /*0118*/ 	.word	0x00000ef0


	//   ....[2]....
        /*011c*/ 	.word	0x00000f90


	//   ....[3]....
        /*0120*/ 	.word	0x00001010


	//   ....[4]....
        /*0124*/ 	.word	0x000010d0


	//   ....[5]....
        /*0128*/ 	.word	0x00001130


	//   ....[6]....
        /*012c*/ 	.word	0x000011d0


	//   ....[7]....
        /*0130*/ 	.word	0x00001240


	//   ....[8]....
        /*0134*/ 	.word	0x00001370


	//   ....[9]....
        /*0138*/ 	.word	0x00001380


	//   ....[10]....
        /*013c*/ 	.word	0x00001570


	//   ....[11]....
        /*0140*/ 	.word	0x00001580


	//   ....[12]....
        /*0144*/ 	.word	0x000015d0


	//   ....[13]....
        /*0148*/ 	.word	0x000015f0


	//   ....[14]....
        /*014c*/ 	.word	0x00001720


	//   ....[15]....
        /*0150*/ 	.word	0x00001740


	//   ....[16]....
        /*0154*/ 	.word	0x00001760


	//   ....[17]....
        /*0158*/ 	.word	0x00001850


	//   ....[18]....
        /*015c*/ 	.word	0x000018a0


	//----- nvinfo : EIATTR_EXIT_INSTR_OFFSETS
	.align		4
.L_36:
        /*0160*/ 	.byte	0x04, 0x1c
        /*0162*/ 	.short	(.L_38 - .L_37)


	//   ....[0]....
.L_37:
        /*0164*/ 	.word	0x000022a0


	//   ....[1]....
        /*0168*/ 	.word	0x000022c0


	//----- nvinfo : EIATTR_REQNTID
	.align		4
.L_38:
        /*016c*/ 	.byte	0x04, 0x10
        /*016e*/ 	.short	(.L_40 - .L_39)
.L_39:
        /*0170*/ 	.word	0x00000100
        /*0174*/ 	.word	0x00000001
        /*0178*/ 	.word	0x00000001


	//----- nvinfo : EIATTR_CBANK_PARAM_SIZE
	.align		4
.L_40:
        /*017c*/ 	.byte	0x03, 0x19
        /*017e*/ 	.short	0x0050


	//----- nvinfo : EIATTR_PARAM_CBANK
	.align		4
        /*0180*/ 	.byte	0x04, 0x0a
        /*0182*/ 	.short	(.L_42 - .L_41)
	.align		4
.L_41:
        /*0184*/ 	.word	index@(.nv.constant0.triton_red_fused__native_batch_norm_legit_functional_add_clone_convolution_48)
        /*0188*/ 	.short	0x0210
        /*018a*/ 	.short	0x0050


	//----- nvinfo : EIATTR_SW_WAR
	.align		4
.L_42:
        /*018c*/ 	.byte	0x04, 0x36
        /*018e*/ 	.short	(.L_44 - .L_43)
.L_43:
        /*0190*/ 	.word	0x00000008
.L_44:


//--------------------- .nv.callgraph             --------------------------
	.section	.nv.callgraph,"",@"SHT_CUDA_CALLGRAPH"
	.align	4
	.sectionentsize	8
	.align		4
        /*0000*/ 	.word	0x00000000
	.align		4
        /*0004*/ 	.word	0xffffffff
	.align		4
        /*0008*/ 	.word	0x00000000
	.align		4
        /*000c*/ 	.word	0xfffffffe
	.align		4
        /*0010*/ 	.word	0x00000000
	.align		4
        /*0014*/ 	.word	0xfffffffd
	.align		4
        /*0018*/ 	.word	0x00000000
	.align		4
        /*001c*/ 	.word	0xfffffffc


//--------------------- .nv.constant4             --------------------------
	.section	.nv.constant4,"a",@progbits
	.align	8
	.align		8
.nv.constant4:
        /*0000*/ 	.dword	_$_str


//--------------------- .text.triton_red_fused__native_batch_norm_legit_functional_add_clone_convolution_48 --------------------------
	.section	.text.triton_red_fused__native_batch_norm_legit_functional_add_clone_convolution_48,"ax",@progbits
	.sectionflags	@"SHF_BARRIERS=1"
	.align	128
        .global         triton_red_fused__native_batch_norm_legit_functional_add_clone_convolution_48
        .type           triton_red_fused__native_batch_norm_legit_functional_add_clone_convolution_48,@function
        .size           triton_red_fused__native_batch_norm_legit_functional_add_clone_convolution_48,(.L_x_1 - triton_red_fused__native_batch_norm_legit_functional_add_clone_convolution_48)
        .other          triton_red_fused__native_batch_norm_legit_functional_add_clone_convolution_48,@"STO_CUDA_ENTRY STV_DEFAULT"
triton_red_fused__native_batch_norm_legit_functional_add_clone_convolution_48:
.text.triton_red_fused__native_batch_norm_legit_functional_add_clone_convolution_48:
[----:B------:R-:W0:Y:S01]  /*0000*/  LDC R1, c[0x0][0x28] ;  /* 0x00000a00ff017b82 */ /* 0x000e220000000800 */
[----:B------:R-:W1:Y:S07]  /*0010*/  S2R R4, SR_CTAID.X ;  /* 0x0000000000047919 */ /* 0x000e6e0000002500 */
[----:B------:R-:W2:Y:S01]  /*0020*/  LDC.64 R14, c[0x0][0x220] ;  /* 0x00008800ff0e7b82 */ /* 0x000ea20000000a00 */
[----:B------:R-:W-:Y:S01]  /*0030*/  HFMA2.MMA R10, -RZ, RZ, 0, 0 ;  /* 0x00000000ff0a7435 */ /* 0x000fe200000001ff */
[----:B------:R-:W-:-:S02]  /*0040*/  CS2R R28, SRZ ;  /* 0x00000000001c7805 */ /* 0x000fc4000001ff00 */
[----:B------:R-:W-:Y:S01]  /*0050*/  MOV R17, RZ ;  /* 0x000000ff00117202 */ /* 0x000fe20000000f00 */
[----:B------:R-:W-:-:S03]  /*0060*/  ULDC.64 UR6, c[0x0][0x208] ;  /* 0x0000820000067ab9 */ /* 0x000fc60000000a00 */
[----:B------:R-:W3:Y:S01]  /*0070*/  LDC.64 R26, c[0x0][0x228] ;  /* 0x00008a00ff1a7b82 */ /* 0x000ee20000000a00 */
[----:B------:R-:W4:Y:S01]  /*0080*/  S2R R7, SR_TID.X ;  /* 0x0000000000077919 */ /* 0x000f220000002100 */
[----:B------:R-:W-:-:S06]  /*0090*/  HFMA2.MMA R6, -RZ, RZ, 0, 0 ;  /* 0x00000000ff067435 */ /* 0x000fcc00000001ff */
[----:B------:R-:W5:Y:S08]  /*00a0*/  LDC.64 R20, c[0x0][0x210] ;  /* 0x00008400ff147b82 */ /* 0x000f700000000a00 */
[----:B------:R-:W4:Y:S01]  /*00b0*/  LDC.64 R18, c[0x0][0x238] ;  /* 0x00008e00ff127b82 */ /* 0x000f220000000a00 */
[----:B-1----:R-:W-:-:S07]  /*00c0*/  SHF.R.S32.HI R3, RZ, 0x1f, R4 ;  /* 0x0000001fff037819 */ /* 0x002fce0000011404 */
[----:B------:R-:W1:Y:S01]  /*00d0*/  LDC.64 R8, c[0x0][0x240] ;  /* 0x00009000ff087b82 */ /* 0x000e620000000a00 */
[----:B------:R-:W-:Y:S02]  /*00e0*/  ISETP.GE.AND P2, PT, R4, 0x800, PT ;  /* 0x000008000400780c */ /* 0x000fe40003f46270 */
[----:B------:R-:W-:-:S04]  /*00f0*/  LEA.HI R3, R3, R4, RZ, 0x9 ;  /* 0x0000000403037211 */ /* 0x000fc800078f48ff */
[----:B------:R-:W-:Y:S01]  /*0100*/  LOP3.LUT R11, R3, 0xfffffe00, RZ, 0xc0, !PT ;  /* 0xfffffe00030b7812 */ /* 0x000fe200078ec0ff */
[----:B------:R-:W1:Y:S01]  /*0110*/  LDC.64 R22, c[0x0][0x230] ;  /* 0x00008c00ff167b82 */ /* 0x000e620000000a00 */
[----:B------:R-:W-:Y:S02]  /*0120*/  SHF.R.U32.HI R3, RZ, 0x9, R3 ;  /* 0x00000009ff037819 */ /* 0x000fe40000011603 */
[----:B------:R-:W-:-:S04]  /*0130*/  IADD3 R11, -R11, R4, RZ ;  /* 0x000000040b0b7210 */ /* 0x000fc80007ffe1ff */
[----:B------:R-:W-:Y:S02]  /*0140*/  IADD3 R12, R11, 0x400, RZ ;  /* 0x000004000b0c7810 */ /* 0x000fe40007ffe0ff */
[----:B------:R-:W-:-:S03]  /*0150*/  IADD3 R2, R11, 0x600, RZ ;  /* 0x000006000b027810 */ /* 0x000fc60007ffe0ff */
[C---:B------:R-:W-:Y:S02]  /*0160*/  IMAD R25, R3.reuse, 0x4800, R12 ;  /* 0x0000480003197824 */ /* 0x040fe400078e020c */
[----:B------:R-:W-:Y:S02]  /*0170*/  IMAD R3, R3, 0x4800, R2 ;  /* 0x0000480003037824 */ /* 0x000fe400078e0202 */
[----:B--2---:R-:W-:-:S04]  /*0180*/  IMAD.WIDE R24, R25, 0x4, R14 ;  /* 0x0000000419187825 */ /* 0x004fc800078e020e */
[----:B---3--:R-:W-:Y:S01]  /*0190*/  IMAD.WIDE.U32 R12, R12, 0x4, R26 ;  /* 0x000000040c0c7825 */ /* 0x008fe200078e001a */
[----:B------:R-:W2:Y:S03]  /*01a0*/  @!P2 LDG.E.EL R29, desc[UR6][R24.64] ;  /* 0x00000006181da981 */ /* 0x000ea6000c2e1900 */
[----:B------:R-:W-:Y:S01]  /*01b0*/  IMAD.WIDE R14, R3, 0x4, R14 ;  /* 0x00000004030e7825 */ /* 0x000fe200078e020e */
[----:B------:R-:W2:Y:S03]  /*01c0*/  @!P2 LDG.E.EL R28, desc[UR6][R12.64] ;  /* 0x000000060c1ca981 */ /* 0x000ea6000c2e1900 */
[----:B------:R-:W-:Y:S01]  /*01d0*/  IMAD.WIDE.U32 R26, R2, 0x4, R26 ;  /* 0x00000004021a7825 */ /* 0x000fe200078e001a */
[----:B------:R-:W3:Y:S04]  /*01e0*/  @!P2 LDG.E.EL R17, desc[UR6][R14.64] ;  /* 0x000000060e11a981 */ /* 0x000ee8000c2e1900 */
[----:B------:R-:W3:Y:S01]  /*01f0*/  @!P2 LDG.E.EL R10, desc[UR6][R26.64] ;  /* 0x000000061a0aa981 */ /* 0x000ee2000c2e1900 */
[----:B----4-:R-:W-:-:S02]  /*0200*/  SHF.L.U32 R30, R7, 0x2, RZ ;  /* 0x00000002071e7819 */ /* 0x010fc400000006ff */
[----:B------:R-:W-:Y:S01]  /*0210*/  LOP3.LUT P0, RZ, R7, 0xff, RZ, 0xc0, !PT ;  /* 0x000000ff07ff7812 */ /* 0x000fe2000780c0ff */
[----:B------:R4:W3:Y:S01]  /*0220*/  @!P2 LDG.E.EL R6, desc[UR6][R24.64] ;  /* 0x000000061806a981 */ /* 0x0008e2000c2e1900 */
[----:B------:R-:W-:Y:S02]  /*0230*/  CS2R R2, SRZ ;  /* 0x0000000000027805 */ /* 0x000fe4000001ff00 */
[C---:B------:R-:W-:Y:S02]  /*0240*/  ISETP.LT.AND P0, PT, R4.reuse, 0x800, !P0 ;  /* 0x000008000400780c */ /* 0x040fe40004701270 */
[----:B------:R-:W-:Y:S01]  /*0250*/  MOV R7, RZ ;  /* 0x000000ff00077202 */ /* 0x000fe20000000f00 */
[----:B0-----:R-:W-:Y:S01]  /*0260*/  IMAD.WIDE R18, R4, 0x4, R18 ;  /* 0x0000000404127825 */ /* 0x001fe200078e0212 */
[----:B------:R0:W3:Y:S01]  /*0270*/  @!P2 LDG.E.EL R2, desc[UR6][R14.64] ;  /* 0x000000060e02a981 */ /* 0x0000e2000c2e1900 */
[----:B----4-:R-:W-:-:S03]  /*0280*/  LOP3.LUT R25, R30, 0x3fc, RZ, 0xc0, !PT ;  /* 0x000003fc1e197812 */ /* 0x010fc600078ec0ff */
[----:B------:R4:W3:Y:S01]  /*0290*/  @!P2 LDG.E.EL R3, desc[UR6][R12.64] ;  /* 0x000000060c03a981 */ /* 0x0008e2000c2e1900 */
[----:B------:R-:W-:-:S03]  /*02a0*/  LEA R25, R4, R25, 0xc ;  /* 0x0000001904197211 */ /* 0x000fc600078e60ff */
[----:B------:R2:W3:Y:S01]  /*02b0*/  @!P2 LDG.E.EL R7, desc[UR6][R26.64] ;  /* 0x000000061a07a981 */ /* 0x0004e2000c2e1900 */
[----:B0-----:R-:W-:Y:S01]  /*02c0*/  CS2R R14, SRZ ;  /* 0x00000000000e7805 */ /* 0x001fe2000001ff00 */
[----:B-----5:R-:W-:Y:S01]  /*02d0*/  IMAD.WIDE R20, R25, 0x4, R20 ;  /* 0x0000000419147825 */ /* 0x020fe200078e0214 */
[----:B----4-:R-:W-:-:S03]  /*02e0*/  CS2R R12, SRZ ;  /* 0x00000000000c7805 */ /* 0x010fc6000001ff00 */
[----:B-1----:R-:W-:Y:S01]  /*02f0*/  IMAD.WIDE R24, R4, 0x4, R8 ;  /* 0x0000000404187825 */ /* 0x002fe200078e0208 */
[----:B------:R-:W-:-:S03]  /*0300*/  CS2R R8, SRZ ;  /* 0x0000000000087805 */ /* 0x000fc6000001ff00 */
[----:B------:R-:W-:-:S04]  /*0310*/  IMAD.WIDE R22, R11, 0x4, R22 ;  /* 0x000000040b167825 */ /* 0x000fc800078e0216 */
[----:B--2---:R-:W-:Y:S01]  /*0320*/  FADD R29, R28, R29 ;  /* 0x0000001d1c1d7221 */ /* 0x004fe20000000000 */
[----:B---3--:R-:W-:Y:S01]  /*0330*/  FADD R31, R10, R17 ;  /* 0x000000110a1f7221 */ /* 0x008fe20000000000 */
[----:B------:R-:W-:-:S03]  /*0340*/  HFMA2.MMA R17, -RZ, RZ, 0, 0 ;  /* 0x00000000ff117435 */ /* 0x000fc600000001ff */
[----:B------:R0:W-:Y:S01]  /*0350*/  @P0 STG.E desc[UR6][R18.64], R29 ;  /* 0x0000001d12000986 */ /* 0x0001e2000c101906 */
[----:B------:R-:W-:-:S03]  /*0360*/  CS2R R10, SRZ ;  /* 0x00000000000a7805 */ /* 0x000fc6000001ff00 */
[----:B------:R1:W-:Y:S04]  /*0370*/  @P0 STG.E desc[UR6][R24.64], R31 ;  /* 0x0000001f18000986 */ /* 0x0003e8000c101906 */
[----:B------:R-:W2:Y:S04]  /*0380*/  @!P2 LDG.E.EF.128 R12, desc[UR6][R20.64] ;  /* 0x00000006140ca981 */ /* 0x000ea8000c0e1d00 */
[----:B------:R-:W3:Y:S04]  /*0390*/  @!P2 LDG.E.EL R17, desc[UR6][R22.64] ;  /* 0x000000061611a981 */ /* 0x000ee8000c2e1900 */
[----:B------:R-:W4:Y:S01]  /*03a0*/  @!P2 LDG.E.EF.128 R8, desc[UR6][R20.64+0x1000] ;  /* 0x001000061408a981 */ /* 0x000f22000c0e1d00 */
[----:B0-----:R-:W-:-:S04]  /*03b0*/  MOV R18, 0x40000000 ;  /* 0x4000000000127802 */ /* 0x001fc80000000f00 */
[----:B------:R-:W-:-:S04]  /*03c0*/  FSEL R18, R18, 1, !P2 ;  /* 0x3f80000012127808 */ /* 0x000fc80005000000 */
[----:B------:R-:W0:Y:S01]  /*03d0*/  MUFU.RCP R19, R18 ;  /* 0x0000001200137308 */ /* 0x000e220000001000 */
[----:B--2---:R-:W-:Y:S02]  /*03e0*/  SEL R26, R15, RZ, !P2 ;  /* 0x000000ff0f1a7207 */ /* 0x004fe40005000000 */
[----:B-1----:R-:W-:Y:S02]  /*03f0*/  SEL R24, R13, RZ, !P2 ;  /* 0x000000ff0d187207 */ /* 0x002fe40005000000 */
[----:B------:R-:W-:Y:S01]  /*0400*/  SEL R14, R14, RZ, !P2 ;  /* 0x000000ff0e0e7207 */ /* 0x000fe20005000000 */
[--C-:B---3--:R-:W-:Y:S02]  /*0410*/  FADD R15, R26, R17.reuse ;  /* 0x000000111a0f7221 */ /* 0x108fe40000000000 */
[--C-:B------:R-:W-:Y:S01]  /*0420*/  FADD R13, R24, R17.reuse ;  /* 0x00000011180d7221 */ /* 0x100fe20000000000 */
[----:B----4-:R-:W-:Y:S01]  /*0430*/  SEL R24, R11, RZ, !P2 ;  /* 0x000000ff0b187207 */ /* 0x010fe20005000000 */
[----:B------:R-:W-:Y:S01]  /*0440*/  FADD R14, R14, R17 ;  /* 0x000000110e0e7221 */ /* 0x000fe20000000000 */
[----:B------:R-:W-:-:S02]  /*0450*/  SEL R10, R10, RZ, !P2 ;  /* 0x000000ff0a0a7207 */ /* 0x000fc40005000000 */
[----:B------:R-:W-:Y:S01]  /*0460*/  FSEL R23, R15, RZ, !P2 ;  /* 0x000000ff0f177208 */ /* 0x000fe20005000000 */
[--C-:B------:R-:W-:Y:S01]  /*0470*/  FADD R11, R24, R17.reuse ;  /* 0x00000011180b7221 */ /* 0x100fe20000000000 */
[----:B------:R-:W-:Y:S01]  /*0480*/  FSEL R27, R14, RZ, !P2 ;  /* 0x000000ff0e1b7208 */ /* 0x000fe20005000000 */
[----:B------:R-:W-:Y:S01]  /*0490*/  FADD R10, R10, R17 ;  /* 0x000000110a0a7221 */ /* 0x000fe20000000000 */
[----:B------:R-:W-:Y:S01]  /*04a0*/  SEL R12, R12, RZ, !P2 ;  /* 0x000000ff0c0c7207 */ /* 0x000fe20005000000 */
[----:B------:R-:W-:Y:S02]  /*04b0*/  FADD R32, -R23, R11 ;  /* 0x0000000b17207221 */ /* 0x000fe40000000100 */
[----:B------:R-:W-:Y:S02]  /*04c0*/  FADD R26, -R27, R10 ;  /* 0x0000000a1b1a7221 */ /* 0x000fe40000000100 */
[----:B------:R-:W-:Y:S01]  /*04d0*/  FADD R12, R12, R17 ;  /* 0x000000110c0c7221 */ /* 0x000fe20000000000 */
[-C--:B0-----:R-:W-:Y:S01]  /*04e0*/  FFMA R24, R32, R19.reuse, R23 ;  /* 0x0000001320187223 */ /* 0x081fe20000000017 */
[----:B------:R-:W-:Y:S01]  /*04f0*/  FFMA R23, R26, R19, R27 ;  /* 0x000000131a177223 */ /* 0x000fe2000000001b */
[----:B------:R-:W-:-:S02]  /*0500*/  FSEL R29, R13, RZ, !P2 ;  /* 0x000000ff0d1d7208 */ /* 0x000fc40005000000 */
[----:B------:R0:W-:Y:S01]  /*0510*/  @!P2 STG.E.128 desc[UR6][R20.64], R12 ;  /* 0x0000000c1400a986 */ /* 0x0001e2000c101d06 */
[----:B------:R-:W-:Y:S01]  /*0520*/  FSEL R25, R12, RZ, !P2 ;  /* 0x000000ff0c197208 */ /* 0x000fe20005000000 */
[----:B0-----:R-:W-:Y:S01]  /*0530*/  FADD R13, R10, -R23 ;  /* 0x800000170a0d7221 */ /* 0x001fe20000000000 */
[----:B------:R-:W-:-:S03]  /*0540*/  CS2R R14, SRZ ;  /* 0x00000000000e7805 */ /* 0x000fc6000001ff00 */
[----:B------:R-:W-:Y:S01]  /*0550*/  FFMA R26, R26, R13, RZ ;  /* 0x0000000d1a1a7223 */ /* 0x000fe200000000ff */
[----:B------:R-:W-:-:S06]  /*0560*/  CS2R R12, SRZ ;  /* 0x00000000000c7805 */ /* 0x000fcc000001ff00 */
[----:B------:R-:W2:Y:S01]  /*0570*/  @!P2 LDG.E.EF.128 R12, desc[UR6][R20.64+0x2000] ;  /* 0x00200006140ca981 */ /* 0x000ea2000c0e1d00 */
[----:B------:R-:W-:Y:S02]  /*0580*/  SEL R8, R8, RZ, !P2 ;  /* 0x000000ff08087207 */ /* 0x000fe40005000000 */
[----:B------:R-:W-:-:S03]  /*0590*/  SEL R22, R9, RZ, !P2 ;  /* 0x000000ff09167207 */ /* 0x000fc60005000000 */
[--C-:B------:R-:W-:Y:S02]  /*05a0*/  FADD R8, R8, R17.reuse ;  /* 0x0000001108087221 */ /* 0x100fe40000000000 */
[----:B------:R-:W-:Y:S02]  /*05b0*/  FADD R9, R22, R17 ;  /* 0x0000001116097221 */ /* 0x000fe40000000000 */
[----:B------:R-:W-:Y:S02]  /*05c0*/  FADD R28, -R25, R8 ;  /* 0x00000008191c7221 */ /* 0x000fe40000000100 */
[----:B------:R-:W-:Y:S02]  /*05d0*/  FADD R30, -R29, R9 ;  /* 0x000000091d1e7221 */ /* 0x000fe40000000100 */
[-C--:B------:R-:W-:Y:S01]  /*05e0*/  FFMA R25, R28, R19.reuse, R25 ;  /* 0x000000131c197223 */ /* 0x080fe20000000019 */
[----:B------:R-:W-:Y:S01]  /*05f0*/  FADD R18, R18, 1 ;  /* 0x3f80000012127421 */ /* 0x000fe20000000000 */
[----:B------:R-:W-:-:S02]  /*0600*/  FFMA R22, R30, R19, R29 ;  /* 0x000000131e167223 */ /* 0x000fc4000000001d */
[----:B------:R-:W-:-:S04]  /*0610*/  FADD R29, R8, -R25 ;  /* 0x80000019081d7221 */ /* 0x000fc80000000000 */
[----:B------:R-:W-:Y:S01]  /*0620*/  FFMA R28, R28, R29, RZ ;  /* 0x0000001d1c1c7223 */ /* 0x000fe200000000ff */
[----:B------:R-:W-:Y:S01]  /*0630*/  FSEL R29, R18, 1, !P2 ;  /* 0x3f800000121d7808 */ /* 0x000fe20005000000 */
[----:B------:R-:W-:Y:S01]  /*0640*/  FADD R27, R9, -R22 ;  /* 0x80000016091b7221 */ /* 0x000fe20000000000 */
[----:B------:R0:W-:Y:S03]  /*0650*/  @!P2 STG.E.128 desc[UR6][R20.64+0x1000], R8 ;  /* 0x001000081400a986 */ /* 0x0001e6000c101d06 */
[----:B------:R-:W-:Y:S01]  /*0660*/  FFMA R27, R30, R27, RZ ;  /* 0x0000001b1e1b7223 */ /* 0x000fe200000000ff */
[----:B------:R-:W1:Y:S01]  /*0670*/  MUFU.RCP R29, R29 ;  /* 0x0000001d001d7308 */ /* 0x000e620000001000 */
[----:B------:R-:W-:-:S04]  /*0680*/  FADD R19, R11, -R24 ;  /* 0x800000180b137221 */ /* 0x000fc80000000000 */
[----:B------:R-:W-:Y:S01]  /*0690*/  FFMA R19, R32, R19, RZ ;  /* 0x0000001320137223 */ /* 0x000fe200000000ff */
[----:B------:R-:W-:Y:S02]  /*06a0*/  FSEL R32, R25, RZ, !P2 ;  /* 0x000000ff19207208 */ /* 0x000fe40005000000 */
[----:B--2---:R-:W-:Y:S02]  /*06b0*/  SEL R30, R15, RZ, !P2 ;  /* 0x000000ff0f1e7207 */ /* 0x004fe40005000000 */
[----:B0-----:R-:W-:Y:S02]  /*06c0*/  SEL R10, R13, RZ, !P2 ;  /* 0x000000ff0d0a7207 */ /* 0x001fe40005000000 */
[----:B------:R-:W-:Y:S01]  /*06d0*/  SEL R14, R14, RZ, !P2 ;  /* 0x000000ff0e0e7207 */ /* 0x000fe20005000000 */
[--C-:B------:R-:W-:Y:S01]  /*06e0*/  FADD R11, R30, R17.reuse ;  /* 0x000000111e0b7221 */ /* 0x100fe20000000000 */
[----:B------:R-:W-:Y:S01]  /*06f0*/  FSEL R13, R24, RZ, !P2 ;  /* 0x000000ff180d7208 */ /* 0x000fe20005000000 */
[--C-:B------:R-:W-:Y:S01]  /*0700*/  FADD R9, R10, R17.reuse ;  /* 0x000000110a097221 */ /* 0x100fe20000000000 */
[----:B------:R-:W-:Y:S01]  /*0710*/  FSEL R15, R22, RZ, !P2 ;  /* 0x000000ff160f7208 */ /* 0x000fe20005000000 */
[----:B------:R-:W-:Y:S01]  /*0720*/  FADD R10, R14, R17 ;  /* 0x000000110e0a7221 */ /* 0x000fe20000000000 */
[----:B------:R-:W-:Y:S01]  /*0730*/  SEL R8, R12, RZ, !P2 ;  /* 0x000000ff0c087207 */ /* 0x000fe20005000000 */
[----:B------:R-:W-:Y:S01]  /*0740*/  FADD R30, -R13, R11 ;  /* 0x0000000b0d1e7221 */ /* 0x000fe20000000100 */
[----:B------:R-:W-:Y:S01]  /*0750*/  FSEL R14, R23, RZ, !P2 ;  /* 0x000000ff170e7208 */ /* 0x000fe20005000000 */
[----:B------:R-:W-:-:S02]  /*0760*/  FADD R12, -R15, R9 ;  /* 0x000000090f0c7221 */ /* 0x000fc40000000100 */
[----:B------:R-:W-:Y:S01]  /*0770*/  FADD R8, R8, R17 ;  /* 0x0000001108087221 */ /* 0x000fe20000000000 */
[-C--:B-1----:R-:W-:Y:S01]  /*0780*/  FFMA R22, R30, R29.reuse, R13 ;  /* 0x0000001d1e167223 */ /* 0x082fe2000000000d */
[----:B------:R-:W-:Y:S01]  /*0790*/  FADD R13, -R14, R10 ;  /* 0x0000000a0e0d7221 */ /* 0x000fe20000000100 */
[-C--:B------:R-:W-:Y:S01]  /*07a0*/  FFMA R24, R12, R29.reuse, R15 ;  /* 0x0000001d0c187223 */ /* 0x080fe2000000000f */
[----:B------:R-:W-:Y:S02]  /*07b0*/  FADD R25, -R32, R8 ;  /* 0x0000000820197221 */ /* 0x000fe40000000100 */
[-C--:B------:R-:W-:Y:S01]  /*07c0*/  FFMA R23, R13, R29.reuse, R14 ;  /* 0x0000001d0d177223 */ /* 0x080fe2000000000e */
[----:B------:R-:W-:Y:S01]  /*07d0*/  FADD R14, R9, -R24 ;  /* 0x80000018090e7221 */ /* 0x000fe20000000000 */
[----:B------:R-:W-:-:S03]  /*07e0*/  FFMA R29, R25, R29, R32 ;  /* 0x0000001d191d7223 */ /* 0x000fc60000000020 */
[----:B------:R-:W-:Y:S01]  /*07f0*/  FFMA R27, R12, R14, R27 ;  /* 0x0000000e0c1b7223 */ /* 0x000fe2000000001b */
[----:B------:R-:W-:Y:S01]  /*0800*/  FADD R15, R8, -R29 ;  /* 0x8000001d080f7221 */ /* 0x000fe20000000000 */
[----:B------:R-:W-:-:S03]  /*0810*/  FADD R12, R10, -R23 ;  /* 0x800000170a0c7221 */ /* 0x000fc60000000000 */
[----:B------:R-:W-:Y:S01]  /*0820*/  FFMA R25, R25, R15, R28 ;  /* 0x0000000f19197223 */ /* 0x000fe2000000001c */
[----:B------:R-:W-:Y:S01]  /*0830*/  FFMA R26, R13, R12, R26 ;  /* 0x0000000c0d1a7223 */ /* 0x000fe2000000001a */
[----:B------:R-:W-:Y:S02]  /*0840*/  CS2R R12, SRZ ;  /* 0x00000000000c7805 */ /* 0x000fe4000001ff00 */
[----:B------:R-:W-:-:S06]  /*0850*/  CS2R R14, SRZ ;  /* 0x00000000000e7805 */ /* 0x000fcc000001ff00 */
[----:B------:R-:W2:Y:S01]  /*0860*/  @!P2 LDG.E.EF.128 R12, desc[UR6][R20.64+0x3000] ;  /* 0x00300006140ca981 */ /* 0x000ea2000c0e1d00 */
[----:B------:R-:W-:Y:S01]  /*0870*/  FADD R28, R11, -R22 ;  /* 0x800000160b1c7221 */ /* 0x000fe20000000000 */
[----:B------:R-:W-:-:S03]  /*0880*/  FADD R18, R18, 1 ;  /* 0x3f80000012127421 */ /* 0x000fc60000000000 */
[----:B------:R-:W-:Y:S02]  /*0890*/  FFMA R19, R30, R28, R19 ;  /* 0x0000001c1e137223 */ /* 0x000fe40000000013 */
[----:B------:R-:W-:Y:S01]  /*08a0*/  FSEL R28, R18, 1, !P2 ;  /* 0x3f800000121c7808 */ /* 0x000fe20005000000 */
[----:B------:R2:W-:Y:S05]  /*08b0*/  @!P2 STG.E.128 desc[UR6][R20.64+0x2000], R8 ;  /* 0x002000081400a986 */ /* 0x0005ea000c101d06 */
[----:B------:R-:W0:Y:S01]  /*08c0*/  MUFU.RCP R28, R28 ;  /* 0x0000001c001c7308 */ /* 0x000e220000001000 */
[----:B------:R-:W-:Y:S02]  /*08d0*/  FSEL R24, R24, RZ, !P2 ;  /* 0x000000ff18187208 */ /* 0x000fe40005000000 */
[----:B------:R-:W-:-:S02]  /*08e0*/  FSEL R23, R23, RZ, !P2 ;  /* 0x000000ff17177208 */ /* 0x000fc40005000000 */
[----:B------:R-:W-:Y:S02]  /*08f0*/  FSEL R18, R18, RZ, !P2 ;  /* 0x000000ff12127208 */ /* 0x000fe40005000000 */
[----:B--2---:R-:W-:Y:S02]  /*0900*/  SEL R10, R13, RZ, !P2 ;  /* 0x000000ff0d0a7207 */ /* 0x004fe40005000000 */
[----:B------:R-:W-:Y:S02]  /*0910*/  SEL R8, R12, RZ, !P2 ;  /* 0x000000ff0c087207 */ /* 0x000fe40005000000 */
[----:B------:R-:W-:Y:S02]  /*0920*/  SEL R14, R14, RZ, !P2 ;  /* 0x000000ff0e0e7207 */ /* 0x000fe40005000000 */
[----:B------:R-:W-:Y:S01]  /*0930*/  SEL R12, R15, RZ, !P2 ;  /* 0x000000ff0f0c7207 */ /* 0x000fe20005000000 */
[--C-:B------:R-:W-:Y:S01]  /*0940*/  FADD R9, R10, R17.reuse ;  /* 0x000000110a097221 */ /* 0x100fe20000000000 */
[----:B------:R-:W-:Y:S01]  /*0950*/  FSEL R13, R29, RZ, !P2 ;  /* 0x000000ff1d0d7208 */ /* 0x000fe20005000000 */
[--C-:B------:R-:W-:Y:S01]  /*0960*/  FADD R8, R8, R17.reuse ;  /* 0x0000001108087221 */ /* 0x100fe20000000000 */
[--C-:B------:R-:W-:Y:S01]  /*0970*/  FADD R10, R14, R17.reuse ;  /* 0x000000110e0a7221 */ /* 0x100fe20000000000 */
[----:B------:R-:W-:Y:S01]  /*0980*/  FSEL R29, R22, RZ, !P2 ;  /* 0x000000ff161d7208 */ /* 0x000fe20005000000 */
[----:B------:R-:W-:Y:S01]  /*0990*/  FADD R11, R12, R17 ;  /* 0x000000110c0b7221 */ /* 0x000fe20000000000 */
[----:B------:R-:W-:Y:S01]  /*09a0*/  FADD R12, -R13, R8 ;  /* 0x000000080d0c7221 */ /* 0x000fe20000000100 */
[----:B------:R-:W-:Y:S01]  /*09b0*/  FADD R15, -R24, R9 ;  /* 0x00000009180f7221 */ /* 0x000fe20000000100 */
[----:B------:R-:W-:Y:S01]  /*09c0*/  FADD R17, -R23, R10 ;  /* 0x0000000a17117221 */ /* 0x000fe20000000100 */
[----:B------:R-:W-:Y:S01]  /*09d0*/  FADD R14, -R29, R11 ;  /* 0x0000000b1d0e7221 */ /* 0x000fe20000000100 */
[-C--:B0-----:R-:W-:Y:S01]  /*09e0*/  FFMA R13, R12, R28.reuse, R13 ;  /* 0x0000001c0c0d7223 */ /* 0x081fe2000000000d */
[-C--:B------:R-:W-:Y:S01]  /*09f0*/  FFMA R24, R15, R28.reuse, R24 ;  /* 0x0000001c0f187223 */ /* 0x080fe20000000018 */
[-C--:B------:R-:W-:Y:S01]  /*0a00*/  FFMA R23, R17, R28.reuse, R23 ;  /* 0x0000001c11177223 */ /* 0x080fe20000000017 */
[----:B------:R-:W-:-:S04]  /*0a10*/  FFMA R28, R14, R28, R29 ;  /* 0x0000001c0e1c7223 */ /* 0x000fc8000000001d */
[----:B------:R-:W-:-:S04]  /*0a20*/  FADD R22, R11, -R28 ;  /* 0x8000001c0b167221 */ /* 0x000fc80000000000 */
[----:B------:R-:W-:Y:S01]  /*0a30*/  FFMA R19, R14, R22, R19 ;  /* 0x000000160e137223 */ /* 0x000fe20000000013 */
[----:B------:R-:W-:-:S04]  /*0a40*/  FADD R14, R10, -R23 ;  /* 0x800000170a0e7221 */ /* 0x000fc80000000000 */
[----:B------:R-:W-:Y:S01]  /*0a50*/  FFMA R26, R17, R14, R26 ;  /* 0x0000000e111a7223 */ /* 0x000fe2000000001a */
[----:B------:R-:W-:-:S04]  /*0a60*/  FADD R14, R9, -R24 ;  /* 0x80000018090e7221 */ /* 0x000fc80000000000 */
[----:B------:R-:W-:Y:S01]  /*0a70*/  FFMA R27, R15, R14, R27 ;  /* 0x0000000e0f1b7223 */ /* 0x000fe2000000001b */
[----:B------:R-:W-:Y:S01]  /*0a80*/  FADD R14, R8, -R13 ;  /* 0x8000000d080e7221 */ /* 0x000fe20000000000 */
[----:B------:R-:W-:-:S03]  /*0a90*/  FADD R15, R18, R18 ;  /* 0x00000012120f7221 */ /* 0x000fc60000000000 */
[----:B------:R-:W-:Y:S01]  /*0aa0*/  FFMA R14, R12, R14, R25 ;  /* 0x0000000e0c0e7223 */ /* 0x000fe20000000019 */
[C---:B------:R-:W-:Y:S01]  /*0ab0*/  FMUL R12, R15.reuse, 16777216 ;  /* 0x4b8000000f0c7820 */ /* 0x040fe20000400000 */
[----:B------:R-:W-:-:S04]  /*0ac0*/  FSETP.GEU.AND P1, PT, R15, 1.175494350822287508e-38, PT ;  /* 0x008000000f00780b */ /* 0x000fc80003f2e000 */
[----:B------:R-:W-:Y:S02]  /*0ad0*/  FSEL R22, R12, R15, !P1 ;  /* 0x0000000f0c167208 */ /* 0x000fe40004800000 */
[----:B------:R-:W-:Y:S02]  /*0ae0*/  FSEL R12, R27, RZ, !P2 ;  /* 0x000000ff1b0c7208 */ /* 0x000fe40005000000 */
[----:B------:R-:W-:Y:S02]  /*0af0*/  FSEL R17, R14, RZ, !P2 ;  /* 0x000000ff0e117208 */ /* 0x000fe40005000000 */
[----:B------:R-:W0:Y:S03]  /*0b00*/  MUFU.RCP R14, R22 ;  /* 0x00000016000e7308 */ /* 0x000e260000001000 */
[----:B------:R-:W-:Y:S01]  /*0b10*/  FADD R12, R12, R17 ;  /* 0x000000110c0c7221 */ /* 0x000fe20000000000 */
[----:B------:R-:W-:-:S05]  /*0b20*/  FMUL R17, R18, 16777216 ;  /* 0x4b80000012117820 */ /* 0x000fca0000400000 */
[----:B------:R-:W-:Y:S02]  /*0b30*/  FSEL R25, R17, R18, !P1 ;  /* 0x0000001211197208 */ /* 0x000fe40004800000 */
[----:B------:R-:W-:Y:S02]  /*0b40*/  FSEL R24, R24, RZ, !P2 ;  /* 0x000000ff18187208 */ /* 0x000fe40005000000 */
[----:B------:R-:W-:Y:S01]  /*0b50*/  FSEL R13, R13, RZ, !P2 ;  /* 0x000000ff0d0d7208 */ /* 0x000fe20005000000 */
[----:B0-----:R-:W-:Y:S01]  /*0b60*/  FMUL R25, R14, R25 ;  /* 0x000000190e197220 */ /* 0x001fe20000400000 */
[----:B------:R-:W-:-:S03]  /*0b70*/  FSETP.NEU.AND P1, PT, R15, RZ, PT ;  /* 0x000000ff0f00720b */ /* 0x000fc60003f2d000 */
[----:B------:R-:W-:Y:S01]  /*0b80*/  FADD R14, -R13, R24 ;  /* 0x000000180d0e7221 */ /* 0x000fe20000000100 */
[----:B------:R-:W-:-:S03]  /*0b90*/  FSEL R25, R25, RZ, P1 ;  /* 0x000000ff19197208 */ /* 0x000fc60000800000 */
[C---:B------:R-:W-:Y:S02]  /*0ba0*/  FMUL R27, R14.reuse, R14 ;  /* 0x0000000e0e1b7220 */ /* 0x040fe40000400000 */
[----:B------:R-:W-:Y:S01]  /*0bb0*/  FFMA R14, R14, R25, R13 ;  /* 0x000000190e0e7223 */ /* 0x000fe2000000000d */
[C---:B------:R-:W-:Y:S01]  /*0bc0*/  FADD R13, R18.reuse, R15 ;  /* 0x0000000f120d7221 */ /* 0x040fe20000000000 */
[----:B------:R-:W-:-:S03]  /*0bd0*/  FMUL R27, R18, R27 ;  /* 0x0000001b121b7220 */ /* 0x000fc60000400000 */
[C---:B------:R-:W-:Y:S01]  /*0be0*/  FMUL R22, R13.reuse, 16777216 ;  /* 0x4b8000000d167820 */ /* 0x040fe20000400000 */
[----:B------:R-:W-:Y:S01]  /*0bf0*/  FSETP.GEU.AND P1, PT, R13, 1.175494350822287508e-38, PT ;  /* 0x008000000d00780b */ /* 0x000fe20003f2e000 */
[----:B------:R-:W-:-:S03]  /*0c00*/  FFMA R12, R25, R27, R12 ;  /* 0x0000001b190c7223 */ /* 0x000fc6000000000c */
[----:B------:R-:W-:-:S04]  /*0c10*/  FSEL R27, R22, R13, !P1 ;  /* 0x0000000d161b7208 */ /* 0x000fc80004800000 */
[----:B------:R-:W0:Y:S01]  /*0c20*/  MUFU.RCP R24, R27 ;  /* 0x0000001b00187308 */ /* 0x000e220000001000 */
[----:B------:R-:W-:-:S05]  /*0c30*/  FSEL R25, R26, RZ, !P2 ;  /* 0x000000ff1a197208 */ /* 0x000fca0005000000 */
[----:B------:R-:W-:Y:S01]  /*0c40*/  FADD R22, R25, R12 ;  /* 0x0000000c19167221 */ /* 0x000fe20000000000 */
[----:B------:R-:W-:Y:S01]  /*0c50*/  FSEL R25, R17, R18, !P1 ;  /* 0x0000001211197208 */ /* 0x000fe20004800000 */
[----:B------:R-:W-:-:S05]  /*0c60*/  FADD R12, R18, R13 ;  /* 0x0000000d120c7221 */ /* 0x000fca0000000000 */
[----:B------:R-:W-:Y:S01]  /*0c70*/  FSETP.GEU.AND P3, PT, R12, 1.175494350822287508e-38, PT ;  /* 0x008000000c00780b */ /* 0x000fe20003f6e000 */
[----:B0-----:R-:W-:Y:S01]  /*0c80*/  FMUL R24, R24, R25 ;  /* 0x0000001918187220 */ /* 0x001fe20000400000 */
[----:B------:R-:W-:-:S05]  /*0c90*/  FMUL R25, R12, 16777216 ;  /* 0x4b8000000c197820 */ /* 0x000fca0000400000 */
[----:B------:R-:W-:Y:S02]  /*0ca0*/  FSEL R25, R25, R12, !P3 ;  /* 0x0000000c19197208 */ /* 0x000fe40005800000 */
[----:B------:R-:W-:-:S04]  /*0cb0*/  FSEL R27, R23, RZ, !P2 ;  /* 0x000000ff171b7208 */ /* 0x000fc80005000000 */
[----:B------:R-:W0:Y:S01]  /*0cc0*/  MUFU.RCP R25, R25 ;  /* 0x0000001900197308 */ /* 0x000e220000001000 */
[----:B------:R-:W-:Y:S01]  /*0cd0*/  FSETP.NEU.AND P1, PT, R13, RZ, PT ;  /* 0x000000ff0d00720b */ /* 0x000fe20003f2d000 */
[----:B------:R-:W-:-:S03]  /*0ce0*/  FADD R27, R27, -R14 ;  /* 0x8000000e1b1b7221 */ /* 0x000fc60000000000 */
[----:B------:R-:W-:Y:S01]  /*0cf0*/  FSEL R23, R24, RZ, P1 ;  /* 0x000000ff18177208 */ /* 0x000fe20000800000 */
[----:B------:R-:W-:Y:S01]  /*0d00*/  FMUL R24, R27, R27 ;  /* 0x0000001b1b187220 */ /* 0x000fe20000400000 */
[----:B------:R-:W-:-:S03]  /*0d10*/  FSEL R18, R17, R18, !P3 ;  /* 0x0000001211127208 */ /* 0x000fc60005800000 */
[----:B------:R-:W-:Y:S01]  /*0d20*/  FFMA R17, R27, R23, R14 ;  /* 0x000000171b117223 */ /* 0x000fe2000000000e */
[C---:B------:R-:W-:Y:S01]  /*0d30*/  FADD R14, R12.reuse, R12 ;  /* 0x0000000c0c0e7221 */ /* 0x040fe20000000000 */
[----:B------:R-:W-:Y:S01]  /*0d40*/  FMUL R24, R15, R24 ;  /* 0x000000180f187220 */ /* 0x000fe20000400000 */
[----:B------:R-:W-:Y:S01]  /*0d50*/  FSETP.NEU.AND P3, PT, R12, RZ, PT ;  /* 0x000000ff0c00720b */ /* 0x000fe20003f6d000 */
[----:B0-----:R-:W-:Y:S01]  /*0d60*/  FMUL R18, R25, R18 ;  /* 0x0000001219127220 */ /* 0x001fe20000400000 */
[----:B------:R-:W-:Y:S01]  /*0d70*/  FSEL R26, R28, RZ, !P2 ;  /* 0x000000ff1c1a7208 */ /* 0x000fe20005000000 */
[----:B------:R-:W-:Y:S01]  /*0d80*/  FFMA R24, R23, R24, R22 ;  /* 0x0000001817187223 */ /* 0x000fe20000000016 */
[C---:B------:R-:W-:Y:S01]  /*0d90*/  FSETP.GEU.AND P4, PT, |R14|.reuse, 1.175494350822287508e-38, PT ;  /* 0x008000000e00780b */ /* 0x040fe20003f8e200 */
[----:B------:R-:W-:Y:S01]  /*0da0*/  FMUL R15, R14, 0.25 ;  /* 0x3e8000000e0f7820 */ /* 0x000fe20000400000 */
[----:B------:R-:W-:Y:S01]  /*0db0*/  FSEL R22, R18, RZ, P3 ;  /* 0x000000ff12167208 */ /* 0x000fe20001800000 */
[----:B------:R-:W-:Y:S01]  /*0dc0*/  FADD R26, R26, -R17 ;  /* 0x800000111a1a7221 */ /* 0x000fe20000000000 */
[----:B------:R-:W-:-:S03]  /*0dd0*/  FSETP.GT.AND P1, PT, |R14|, 8.50705917302346158658e+37, PT ;  /* 0x7e8000000e00780b */ /* 0x000fc60003f24200 */
[----:B------:R-:W-:Y:S01]  /*0de0*/  FFMA R17, R26, R22, R17 ;  /* 0x000000161a117223 */ /* 0x000fe20000000011 */
[----:B------:R-:W-:Y:S02]  /*0df0*/  FSEL R25, R15, R14, P1 ;  /* 0x0000000e0f197208 */ /* 0x000fe40000800000 */
[----:B------:R-:W-:Y:S02]  /*0e00*/  FSEL R19, R19, RZ, !P2 ;  /* 0x000000ff13137208 */ /* 0x000fe40005000000 */
[----:B------:R-:W0:Y:S01]  /*0e10*/  SHFL.BFLY PT, R18, R17, 0x10, 0x1f ;  /* 0x0e001f0011127f89 */ /* 0x000e2200000e0000 */
[----:B------:R-:W-:Y:S02]  /*0e20*/  @!P4 FMUL R25, R25, 16777216 ;  /* 0x4b8000001919c820 */ /* 0x000fe40000400000 */
[----:B------:R-:W-:Y:S01]  /*0e30*/  FADD R23, R19, R24 ;  /* 0x0000001813177221 */ /* 0x000fe20000000000 */
[----:B------:R-:W-:Y:S01]  /*0e40*/  FMUL R27, R12, 0.25 ;  /* 0x3e8000000c1b7820 */ /* 0x000fe20000400000 */
[----:B------:R-:W1:Y:S01]  /*0e50*/  MUFU.RCP R19, R25 ;  /* 0x0000001900137308 */ /* 0x000e620000001000 */
[----:B------:R-:W-:-:S03]  /*0e60*/  FMUL R26, R26, R26 ;  /* 0x0000001a1a1a7220 */ /* 0x000fc60000400000 */
[----:B------:R-:W-:Y:S01]  /*0e70*/  FSEL R24, R27, R12, P1 ;  /* 0x0000000c1b187208 */ /* 0x000fe20000800000 */
[----:B------:R-:W-:Y:S01]  /*0e80*/  FMUL R26, R13, R26 ;  /* 0x0000001a0d1a7220 */ /* 0x000fe20000400000 */
[----:B------:R-:W-:-:S03]  /*0e90*/  FADD R13, R14, R14 ;  /* 0x0000000e0e0d7221 */ /* 0x000fc60000000000 */
[----:B------:R-:W-:Y:S01]  /*0ea0*/  @!P4 FMUL R24, R24, 16777216 ;  /* 0x4b8000001818c820 */ /* 0x000fe20000400000 */
[----:B------:R-:W-:Y:S01]  /*0eb0*/  FFMA R22, R22, R26, R23 ;  /* 0x0000001a16167223 */ /* 0x000fe20000000017 */
[----:B------:R-:W-:Y:S02]  /*0ec0*/  FSETP.NEU.AND P1, PT, R14, RZ, PT ;  /* 0x000000ff0e00720b */ /* 0x000fe40003f2d000 */
[----:B------:R-:W-:Y:S01]  /*0ed0*/  FSETP.GEU.AND P3, PT, |R13|, 1.175494350822287508e-38, PT ;  /* 0x008000000d00780b */ /* 0x000fe20003f6e200 */
[----:B-1----:R-:W-:Y:S01]  /*0ee0*/  FMUL R24, R19, R24 ;  /* 0x0000001813187220 */ /* 0x002fe20000400000 */
[----:B------:R-:W1:Y:S01]  /*0ef0*/  SHFL.BFLY PT, R23, R22, 0x10, 0x1f ;  /* 0x0e001f0016177f89 */ /* 0x000e6200000e0000 */
[----:B0-----:R-:W-:-:S03]  /*0f00*/  FADD R26, -R17, R18 ;  /* 0x00000012111a7221 */ /* 0x001fc60000000100 */
[----:B------:R-:W-:Y:S01]  /*0f10*/  FSEL R24, R24, RZ, P1 ;  /* 0x000000ff18187208 */ /* 0x000fe20000800000 */
[C---:B------:R-:W-:Y:S01]  /*0f20*/  FMUL R18, R13.reuse, 0.25 ;  /* 0x3e8000000d127820 */ /* 0x040fe20000400000 */
[----:B------:R-:W-:Y:S01]  /*0f30*/  FSETP.GT.AND P1, PT, |R13|, 8.50705917302346158658e+37, PT ;  /* 0x7e8000000d00780b */ /* 0x000fe20003f24200 */
[----:B------:R-:W-:-:S03]  /*0f40*/  FMUL R19, R26, R26 ;  /* 0x0000001a1a137220 */ /* 0x000fc60000400000 */
[----:B------:R-:W-:Y:S01]  /*0f50*/  FSEL R25, R18, R13, P1 ;  /* 0x0000000d12197208 */ /* 0x000fe20000800000 */
[----:B------:R-:W-:Y:S01]  /*0f60*/  FFMA R17, R26, R24, R17 ;  /* 0x000000181a117223 */ /* 0x000fe20000000011 */
[----:B------:R-:W-:-:S03]  /*0f70*/  FMUL R12, R12, R19 ;  /* 0x000000130c0c7220 */ /* 0x000fc60000400000 */
[----:B------:R-:W-:Y:S01]  /*0f80*/  @!P3 FMUL R25, R25, 16777216 ;  /* 0x4b8000001919b820 */ /* 0x000fe20000400000 */
[----:B------:R-:W0:Y:S03]  /*0f90*/  SHFL.BFLY PT, R26, R17, 0x8, 0x1f ;  /* 0x0d001f00111a7f89 */ /* 0x000e2600000e0000 */
[----:B------:R-:W2:Y:S01]  /*0fa0*/  MUFU.RCP R19, R25 ;  /* 0x0000001900137308 */ /* 0x000ea20000001000 */
[----:B------:R-:W-:Y:S01]  /*0fb0*/  FSEL R28, R15, R14, P1 ;  /* 0x0000000e0f1c7208 */ /* 0x000fe20000800000 */
[----:B-1----:R-:W-:-:S04]  /*0fc0*/  FADD R23, R22, R23 ;  /* 0x0000001716177221 */ /* 0x002fc80000000000 */
[----:B------:R-:W-:Y:S01]  /*0fd0*/  @!P3 FMUL R28, R28, 16777216 ;  /* 0x4b8000001c1cb820 */ /* 0x000fe20000400000 */
[----:B------:R-:W-:Y:S01]  /*0fe0*/  FFMA R23, R24, R12, R23 ;  /* 0x0000000c18177223 */ /* 0x000fe20000000017 */
[C---:B------:R-:W-:Y:S01]  /*0ff0*/  FADD R12, R13.reuse, R13 ;  /* 0x0000000d0d0c7221 */ /* 0x040fe20000000000 */
[----:B------:R-:W-:-:S03]  /*1000*/  FSETP.NEU.AND P1, PT, R13, RZ, PT ;  /* 0x000000ff0d00720b */ /* 0x000fc60003f2d000 */
[----:B------:R-:W1:Y:S01]  /*1010*/  SHFL.BFLY PT, R22, R23, 0x8, 0x1f ;  /* 0x0d001f0017167f89 */ /* 0x000e6200000e0000 */
[----:B--2---:R-:W-:Y:S01]  /*1020*/  FMUL R19, R19, R28 ;  /* 0x0000001c13137220 */ /* 0x004fe20000400000 */
[C---:B------:R-:W-:Y:S01]  /*1030*/  FSETP.GEU.AND P3, PT, |R12|.reuse, 1.175494350822287508e-38, PT ;  /* 0x008000000c00780b */ /* 0x040fe20003f6e200 */
[----:B------:R-:W-:-:S03]  /*1040*/  FMUL R15, R12, 0.25 ;  /* 0x3e8000000c0f7820 */ /* 0x000fc60000400000 */
[----:B------:R-:W-:Y:S02]  /*1050*/  FSEL R24, R19, RZ, P1 ;  /* 0x000000ff13187208 */ /* 0x000fe40000800000 */
[----:B------:R-:W-:Y:S01]  /*1060*/  FSETP.GT.AND P1, PT, |R12|, 8.50705917302346158658e+37, PT ;  /* 0x7e8000000c00780b */ /* 0x000fe20003f24200 */
[----:B0-----:R-:W-:-:S03]  /*1070*/  FADD R26, -R17, R26 ;  /* 0x0000001a111a7221 */ /* 0x001fc60000000100 */
[----:B------:R-:W-:Y:S01]  /*1080*/  FSEL R25, R15, R12, P1 ;  /* 0x0000000c0f197208 */ /* 0x000fe20000800000 */
[C---:B------:R-:W-:Y:S01]  /*1090*/  FFMA R17, R26.reuse, R24, R17 ;  /* 0x000000181a117223 */ /* 0x040fe20000000011 */
[----:B------:R-:W-:-:S03]  /*10a0*/  FMUL R19, R26, R26 ;  /* 0x0000001a1a137220 */ /* 0x000fc60000400000 */
[----:B------:R-:W-:Y:S01]  /*10b0*/  @!P3 FMUL R25, R25, 16777216 ;  /* 0x4b8000001919b820 */ /* 0x000fe20000400000 */
[----:B------:R-:W-:Y:S02]  /*10c0*/  FMUL R19, R14, R19 ;  /* 0x000000130e137220 */ /* 0x000fe40000400000 */
[----:B------:R-:W0:Y:S03]  /*10d0*/  SHFL.BFLY PT, R14, R17, 0x4, 0x1f ;  /* 0x0c801f00110e7f89 */ /* 0x000e2600000e0000 */
[----:B------:R-:W2:Y:S01]  /*10e0*/  MUFU.RCP R25, R25 ;  /* 0x0000001900197308 */ /* 0x000ea20000001000 */
[----:B-1----:R-:W-:Y:S01]  /*10f0*/  FADD R23, R23, R22 ;  /* 0x0000001617177221 */ /* 0x002fe20000000000 */
[----:B------:R-:W-:-:S03]  /*1100*/  FSEL R18, R18, R13, P1 ;  /* 0x0000000d12127208 */ /* 0x000fc60000800000 */
[----:B------:R-:W-:Y:S02]  /*1110*/  FFMA R24, R24, R19, R23 ;  /* 0x0000001318187223 */ /* 0x000fe40000000017 */
[----:B------:R-:W-:-:S03]  /*1120*/  @!P3 FMUL R18, R18, 16777216 ;  /* 0x4b8000001212b820 */ /* 0x000fc60000400000 */
[----:B------:R-:W1:Y:S01]  /*1130*/  SHFL.BFLY PT, R19, R24, 0x4, 0x1f ;  /* 0x0c801f0018137f89 */ /* 0x000e6200000e0000 */
[----:B------:R-:W-:Y:S01]  /*1140*/  FSETP.NEU.AND P1, PT, R12, RZ, PT ;  /* 0x000000ff0c00720b */ /* 0x000fe20003f2d000 */
[----:B--2---:R-:W-:-:S05]  /*1150*/  FMUL R18, R25, R18 ;  /* 0x0000001219127220 */ /* 0x004fca0000400000 */
[----:B------:R-:W-:Y:S01]  /*1160*/  FSEL R18, R18, RZ, P1 ;  /* 0x000000ff12127208 */ /* 0x000fe20000800000 */
[----:B0-----:R-:W-:Y:S01]  /*1170*/  FADD R22, -R17, R14 ;  /* 0x0000000e11167221 */ /* 0x001fe20000000100 */
[----:B------:R-:W-:-:S03]  /*1180*/  FADD R14, R12, R12 ;  /* 0x0000000c0c0e7221 */ /* 0x000fc60000000000 */
[C---:B------:R-:W-:Y:S01]  /*1190*/  FFMA R17, R22.reuse, R18, R17 ;  /* 0x0000001216117223 */ /* 0x040fe20000000011 */
[----:B------:R-:W-:Y:S01]  /*11a0*/  FMUL R26, R22, R22 ;  /* 0x00000016161a7220 */ /* 0x000fe20000400000 */
[----:B------:R-:W-:-:S03]  /*11b0*/  FSETP.GEU.AND P3, PT, |R14|, 1.175494350822287508e-38, PT ;  /* 0x008000000e00780b */ /* 0x000fc60003f6e200 */
[----:B------:R-:W-:Y:S01]  /*11c0*/  FMUL R26, R13, R26 ;  /* 0x0000001a0d1a7220 */ /* 0x000fe20000400000 */
[----:B------:R-:W0:Y:S01]  /*11d0*/  SHFL.BFLY PT, R22, R17, 0x2, 0x1f ;  /* 0x0c401f0011167f89 */ /* 0x000e2200000e0000 */
[C---:B------:R-:W-:Y:S01]  /*11e0*/  FMUL R13, R14.reuse, 0.25 ;  /* 0x3e8000000e0d7820 */ /* 0x040fe20000400000 */
[----:B------:R-:W-:Y:S01]  /*11f0*/  FSETP.GT.AND P1, PT, |R14|, 8.50705917302346158658e+37, PT ;  /* 0x7e8000000e00780b */ /* 0x000fe20003f24200 */
[----:B-1----:R-:W-:-:S03]  /*1200*/  FADD R19, R24, R19 ;  /* 0x0000001318137221 */ /* 0x002fc60000000000 */
[----:B------:R-:W-:Y:S01]  /*1210*/  FSEL R23, R13, R14, P1 ;  /* 0x0000000e0d177208 */ /* 0x000fe20000800000 */
[----:B------:R-:W-:-:S04]  /*1220*/  FFMA R19, R18, R26, R19 ;  /* 0x0000001a12137223 */ /* 0x000fc80000000013 */
[----:B------:R-:W-:Y:S01]  /*1230*/  @!P3 FMUL R23, R23, 16777216 ;  /* 0x4b8000001717b820 */ /* 0x000fe20000400000 */
[----:B------:R-:W1:Y:S05]  /*1240*/  SHFL.BFLY PT, R18, R19, 0x2, 0x1f ;  /* 0x0c401f0013127f89 */ /* 0x000e6a00000e0000 */
[----:B------:R-:W2:Y:S01]  /*1250*/  MUFU.RCP R23, R23 ;  /* 0x0000001700177308 */ /* 0x000ea20000001000 */
[----:B------:R-:W-:Y:S01]  /*1260*/  FSEL R24, R15, R12, P1 ;  /* 0x0000000c0f187208 */ /* 0x000fe20000800000 */
[----:B0-----:R-:W-:-:S04]  /*1270*/  FADD R22, -R17, R22 ;  /* 0x0000001611167221 */ /* 0x001fc80000000100 */
[----:B------:R-:W-:Y:S01]  /*1280*/  @!P3 FMUL R24, R24, 16777216 ;  /* 0x4b8000001818b820 */ /* 0x000fe20000400000 */
[----:B------:R-:W-:Y:S01]  /*1290*/  FMUL R15, R22, R22 ;  /* 0x00000016160f7220 */ /* 0x000fe20000400000 */
[----:B------:R-:W-:Y:S02]  /*12a0*/  FSETP.NEU.AND P1, PT, R14, RZ, PT ;  /* 0x000000ff0e00720b */ /* 0x000fe40003f2d000 */
[----:B--2---:R-:W-:Y:S01]  /*12b0*/  FMUL R24, R23, R24 ;  /* 0x0000001817187220 */ /* 0x004fe20000400000 */
[----:B------:R-:W-:Y:S01]  /*12c0*/  FMUL R25, R12, R15 ;  /* 0x0000000f0c197220 */ /* 0x000fe20000400000 */
[----:B------:R-:W-:-:S03]  /*12d0*/  FADD R12, R14, R14 ;  /* 0x0000000e0e0c7221 */ /* 0x000fc60000000000 */
[----:B------:R-:W-:Y:S02]  /*12e0*/  FSEL R24, R24, RZ, P1 ;  /* 0x000000ff18187208 */ /* 0x000fe40000800000 */
[C---:B------:R-:W-:Y:S01]  /*12f0*/  FSETP.GEU.AND P3, PT, |R12|.reuse, 1.175494350822287508e-38, PT ;  /* 0x008000000c00780b */ /* 0x040fe20003f6e200 */
[----:B-1----:R-:W-:Y:S01]  /*1300*/  FADD R15, R19, R18 ;  /* 0x00000012130f7221 */ /* 0x002fe20000000000 */
[C---:B------:R-:W-:Y:S01]  /*1310*/  FMUL R19, R12.reuse, 0.25 ;  /* 0x3e8000000c137820 */ /* 0x040fe20000400000 */
[----:B------:R-:W-:Y:S01]  /*1320*/  FSETP.GT.AND P1, PT, |R12|, 8.50705917302346158658e+37, PT ;  /* 0x7e8000000c00780b */ /* 0x000fe20003f24200 */
[----:B------:R-:W-:Y:S01]  /*1330*/  FFMA R17, R22, R24, R17 ;  /* 0x0000001816117223 */ /* 0x000fe20000000011 */
[----:B------:R-:W0:Y:S01]  /*1340*/  S2R R18, SR_TID.X ;  /* 0x0000000000127919 */ /* 0x000e220000002100 */
[----:B------:R-:W-:Y:S01]  /*1350*/  FFMA R15, R24, R25, R15 ;  /* 0x00000019180f7223 */ /* 0x000fe2000000000f */
[----:B------:R-:W-:Y:S02]  /*1360*/  FSEL R19, R19, R12, P1 ;  /* 0x0000000c13137208 */ /* 0x000fe40000800000 */
[----:B------:R-:W1:Y:S04]  /*1370*/  SHFL.BFLY PT, R22, R17, 0x1, 0x1f ;  /* 0x0c201f0011167f89 */ /* 0x000e6800000e0000 */
[----:B------:R-:W2:Y:S01]  /*1380*/  SHFL.BFLY PT, R24, R15, 0x1, 0x1f ;  /* 0x0c201f000f187f89 */ /* 0x000ea200000e0000 */
[----:B------:R-:W-:Y:S01]  /*1390*/  @!P3 FMUL R19, R19, 16777216 ;  /* 0x4b8000001313b820 */ /* 0x000fe20000400000 */
[----:B------:R-:W3:Y:S05]  /*13a0*/  S2UR UR5, SR_CgaCtaId ;  /* 0x00000000000579c3 */ /* 0x000eea0000008800 */
[----:B------:R-:W4:Y:S01]  /*13b0*/  MUFU.RCP R19, R19 ;  /* 0x0000001300137308 */ /* 0x000f220000001000 */
[----:B------:R-:W-:-:S05]  /*13c0*/  FSEL R26, R13, R14, P1 ;  /* 0x0000000e0d1a7208 */ /* 0x000fca0000800000 */
[----:B------:R-:W-:Y:S01]  /*13d0*/  @!P3 FMUL R26, R26, 16777216 ;  /* 0x4b8000001a1ab820 */ /* 0x000fe20000400000 */
[----:B------:R-:W-:Y:S01]  /*13e0*/  FSETP.NEU.AND P1, PT, R12, RZ, PT ;  /* 0x000000ff0c00720b */ /* 0x000fe20003f2d000 */
[----:B-1----:R-:W-:Y:S02]  /*13f0*/  FADD R22, -R17, R22 ;  /* 0x0000001611167221 */ /* 0x002fe40000000100 */
[----:B----4-:R-:W-:Y:S01]  /*1400*/  FMUL R26, R19, R26 ;  /* 0x0000001a131a7220 */ /* 0x010fe20000400000 */
[----:B--2---:R-:W-:Y:S01]  /*1410*/  FADD R13, R15, R24 ;  /* 0x000000180f0d7221 */ /* 0x004fe20000000000 */
[----:B0-----:R-:W-:Y:S01]  /*1420*/  LOP3.LUT P3, RZ, R18, 0x1f, RZ, 0xc0, !PT ;  /* 0x0000001f12ff7812 */ /* 0x001fe2000786c0ff */
[----:B------:R-:W-:Y:S01]  /*1430*/  FMUL R15, R22, R22 ;  /* 0x00000016160f7220 */ /* 0x000fe20000400000 */
[----:B------:R-:W-:Y:S01]  /*1440*/  UMOV UR4, 0x400 ;  /* 0x0000040000047882 */ /* 0x000fe20000000000 */
[----:B------:R-:W-:Y:S01]  /*1450*/  FSEL R26, R26, RZ, P1 ;  /* 0x000000ff1a1a7208 */ /* 0x000fe20000800000 */
[----:B---3--:R-:W-:Y:S01]  /*1460*/  UPRMT UR4, UR5, 0x654, UR4 ;  /* 0x0000065405047896 */ /* 0x008fe20008000004 */
[----:B------:R-:W-:Y:S01]  /*1470*/  SHF.R.U32.HI R19, RZ, 0x3, R18 ;  /* 0x00000003ff137819 */ /* 0x000fe20000011612 */
[----:B------:R-:W-:-:S02]  /*1480*/  FMUL R15, R14, R15 ;  /* 0x0000000f0e0f7220 */ /* 0x000fc40000400000 */
[----:B------:R-:W-:Y:S01]  /*1490*/  FFMA R22, R22, R26, R17 ;  /* 0x0000001a16167223 */ /* 0x000fe20000000011 */
[----:B------:R-:W-:Y:S01]  /*14a0*/  LOP3.LUT R19, R19, 0x1c, RZ, 0xc0, !PT ;  /* 0x0000001c13137812 */ /* 0x000fe200078ec0ff */
[----:B------:R-:W-:Y:S01]  /*14b0*/  FFMA R26, R26, R15, R13 ;  /* 0x0000000f1a1a7223 */ /* 0x000fe2000000000d */
[----:B------:R-:W-:Y:S04]  /*14c0*/  @!P2 STG.E.128 desc[UR6][R20.64+0x3000], R8 ;  /* 0x003000081400a986 */ /* 0x000fe8000c101d06 */
[----:B------:R-:W-:Y:S04]  /*14d0*/  @!P3 STS [R19+UR4+0x40], R12 ;  /* 0x0000400c1300b988 */ /* 0x000fe80008000804 */
[----:B------:R0:W-:Y:S04]  /*14e0*/  @!P3 STS [R19+UR4], R22 ;  /* 0x000000161300b988 */ /* 0x0001e80008000804 */
[----:B------:R-:W-:Y:S01]  /*14f0*/  @!P3 STS [R19+UR4+0x20], R26 ;  /* 0x0000201a1300b988 */ /* 0x000fe20008000804 */
[----:B------:R-:W-:Y:S01]  /*1500*/  BAR.SYNC.DEFER_BLOCKING 0x0 ;  /* 0x0000000000007b1d */ /* 0x000fe20000010000 */
[----:B------:R-:W-:-:S02]  /*1510*/  ISETP.GE.AND P4, PT, R18, 0x8, PT ;  /* 0x000000081200780c */ /* 0x000fc40003f86270 */
[----:B------:R-:W-:-:S05]  /*1520*/  SHF.L.U32 R13, R18, 0x2, RZ ;  /* 0x00000002120d7819 */ /* 0x000fca00000006ff */
[----:B0-----:R-:W0:Y:S06]  /*1530*/  LDC.64 R22, c[0x0][0x218] ;  /* 0x00008600ff167b82 */ /* 0x001e2c0000000a00 */
[----:B------:R-:W1:Y:S04]  /*1540*/  @!P4 LDS R0, [R13+UR4+0x40] ;  /* 0x000040040d00c984 */ /* 0x000e680008000800 */
[----:B------:R-:W2:Y:S04]  /*1550*/  @!P4 LDS R16, [R13+UR4] ;  /* 0x000000040d10c984 */ /* 0x000ea80008000800 */
[----:B------:R-:W-:Y:S04]  /*1560*/  @!P4 LDS R5, [R13+UR4+0x20] ;  /* 0x000020040d05c984 */ /* 0x000fe80008000800 */
[----:B-1----:R-:W1:Y:S04]  /*1570*/  SHFL.BFLY PT, R15, R0, 0x4, 0x1f ;  /* 0x0c801f00000f7f89 */ /* 0x002e6800000e0000 */
[----:B--2---:R-:W2:Y:S01]  /*1580*/  SHFL.BFLY PT, R11, R16, 0x4, 0x1f ;  /* 0x0c801f00100b7f89 */ /* 0x004ea200000e0000 */
[----:B-1----:R-:W-:-:S05]  /*1590*/  FADD R14, R0, R15 ;  /* 0x0000000f000e7221 */ /* 0x002fca0000000000 */
[C---:B------:R-:W-:Y:S01]  /*15a0*/  FSETP.GEU.AND P3, PT, |R14|.reuse, 1.175494350822287508e-38, PT ;  /* 0x008000000e00780b */ /* 0x040fe20003f6e200 */
[C---:B------:R-:W-:Y:S01]  /*15b0*/  FMUL R17, R14.reuse, 0.25 ;  /* 0x3e8000000e117820 */ /* 0x040fe20000400000 */
[----:B------:R-:W-:Y:S01]  /*15c0*/  FSETP.GT.AND P1, PT, |R14|, 8.50705917302346158658e+37, PT ;  /* 0x7e8000000e00780b */ /* 0x000fe20003f24200 */
[----:B------:R-:W1:Y:S03]  /*15d0*/  SHFL.BFLY PT, R9, R14, 0x2, 0x1f ;  /* 0x0c401f000e097f89 */ /* 0x000e6600000e0000 */
[----:B------:R-:W-:Y:S01]  /*15e0*/  FSEL R17, R17, R14, P1 ;  /* 0x0000000e11117208 */ /* 0x000fe20000800000 */
[----:B------:R-:W3:Y:S06]  /*15f0*/  SHFL.BFLY PT, R10, R5, 0x4, 0x1f ;  /* 0x0c801f00050a7f89 */ /* 0x000eec00000e0000 */
[----:B------:R-:W-:-:S04]  /*1600*/  @!P3 FMUL R17, R17, 16777216 ;  /* 0x4b8000001111b820 */ /* 0x000fc80000400000 */
[----:B------:R-:W4:Y:S01]  /*1610*/  MUFU.RCP R12, R17 ;  /* 0x00000011000c7308 */ /* 0x000f220000001000 */
[----:B------:R-:W-:Y:S01]  /*1620*/  @P1 FMUL R15, R15, 0.25 ;  /* 0x3e8000000f0f1820 */ /* 0x000fe20000400000 */
[----:B--2---:R-:W-:-:S03]  /*1630*/  FADD R11, -R16, R11 ;  /* 0x0000000b100b7221 */ /* 0x004fc60000000100 */
[----:B------:R-:W-:Y:S01]  /*1640*/  @!P3 FMUL R15, R15, 16777216 ;  /* 0x4b8000000f0fb820 */ /* 0x000fe20000400000 */
[C---:B-1----:R-:W-:Y:S01]  /*1650*/  FADD R8, R14.reuse, R9 ;  /* 0x000000090e087221 */ /* 0x042fe20000000000 */
[----:B------:R-:W-:Y:S02]  /*1660*/  FSETP.NEU.AND P3, PT, R14, RZ, PT ;  /* 0x000000ff0e00720b */ /* 0x000fe40003f6d000 */
[----:B----4-:R-:W-:Y:S02]  /*1670*/  FMUL R12, R12, R15 ;  /* 0x0000000f0c0c7220 */ /* 0x010fe40000400000 */
[C---:B------:R-:W-:Y:S01]  /*1680*/  FSETP.GEU.AND P4, PT, |R8|.reuse, 1.175494350822287508e-38, PT ;  /* 0x008000000800780b */ /* 0x040fe20003f8e200 */
[----:B------:R-:W-:Y:S01]  /*1690*/  FMUL R15, R11, R11 ;  /* 0x0000000b0b0f7220 */ /* 0x000fe20000400000 */
[C---:B------:R-:W-:Y:S01]  /*16a0*/  FMUL R19, R8.reuse, 0.25 ;  /* 0x3e80000008137820 */ /* 0x040fe20000400000 */
[----:B------:R-:W-:Y:S01]  /*16b0*/  FSETP.GT.AND P1, PT, |R8|, 8.50705917302346158658e+37, PT ;  /* 0x7e8000000800780b */ /* 0x000fe20003f24200 */
[----:B---3--:R-:W-:Y:S01]  /*16c0*/  FADD R5, R5, R10 ;  /* 0x0000000a05057221 */ /* 0x008fe20000000000 */
[----:B------:R-:W-:Y:S01]  /*16d0*/  FSEL R12, R12, RZ, P3 ;  /* 0x000000ff0c0c7208 */ /* 0x000fe20001800000 */
[----:B------:R-:W-:Y:S01]  /*16e0*/  FMUL R15, R0, R15 ;  /* 0x0000000f000f7220 */ /* 0x000fe20000400000 */
[----:B------:R-:W-:-:S03]  /*16f0*/  FSEL R19, R19, R8, P1 ;  /* 0x0000000813137208 */ /* 0x000fc60000800000 */
[----:B------:R-:W-:Y:S01]  /*1700*/  FFMA R11, R11, R12, R16 ;  /* 0x0000000c0b0b7223 */ /* 0x000fe20000000010 */
[----:B------:R-:W-:Y:S02]  /*1710*/  FFMA R15, R12, R15, R5 ;  /* 0x0000000f0c0f7223 */ /* 0x000fe40000000005 */
[----:B------:R-:W1:Y:S01]  /*1720*/  SHFL.BFLY PT, R5, R8, 0x1, 0x1f ;  /* 0x0c201f0008057f89 */ /* 0x000e6200000e0000 */
[----:B------:R-:W-:-:S03]  /*1730*/  @!P4 FMUL R19, R19, 16777216 ;  /* 0x4b8000001313c820 */ /* 0x000fc60000400000 */
[----:B------:R-:W2:Y:S01]  /*1740*/  SHFL.BFLY PT, R10, R11, 0x2, 0x1f ;  /* 0x0c401f000b0a7f89 */ /* 0x000ea200000e0000 */
[----:B------:R-:W3:Y:S03]  /*1750*/  MUFU.RCP R0, R19 ;  /* 0x0000001300007308 */ /* 0x000ee60000001000 */
[----:B------:R-:W4:Y:S01]  /*1760*/  SHFL.BFLY PT, R12, R15, 0x2, 0x1f ;  /* 0x0c401f000f0c7f89 */ /* 0x000f2200000e0000 */
[----:B------:R-:W-:-:S04]  /*1770*/  @P1 FMUL R9, R9, 0.25 ;  /* 0x3e80000009091820 */ /* 0x000fc80000400000 */
[----:B------:R-:W-:Y:S01]  /*1780*/  @!P4 FMUL R9, R9, 16777216 ;  /* 0x4b8000000909c820 */ /* 0x000fe20000400000 */
[----:B------:R-:W-:-:S03]  /*1790*/  FSETP.NEU.AND P1, PT, R8, RZ, PT ;  /* 0x000000ff0800720b */ /* 0x000fc60003f2d000 */
[----:B---3--:R-:W-:Y:S01]  /*17a0*/  FMUL R9, R0, R9 ;  /* 0x0000000900097220 */ /* 0x008fe20000400000 */
[----:B-1----:R-:W-:-:S04]  /*17b0*/  FADD R0, R8, R5 ;  /* 0x0000000508007221 */ /* 0x002fc80000000000 */
[----:B------:R-:W-:Y:S01]  /*17c0*/  FSEL R16, R9, RZ, P1 ;  /* 0x000000ff09107208 */ /* 0x000fe20000800000 */
[----:B--2---:R-:W-:Y:S01]  /*17d0*/  FADD R10, -R11, R10 ;  /* 0x0000000a0b0a7221 */ /* 0x004fe20000000100 */
[----:B------:R-:W-:Y:S01]  /*17e0*/  FSETP.GEU.AND P3, PT, |R0|, 1.175494350822287508e-38, PT ;  /* 0x008000000000780b */ /* 0x000fe20003f6e200 */
[----:B----4-:R-:W-:Y:S02]  /*17f0*/  FADD R17, R15, R12 ;  /* 0x0000000c0f117221 */ /* 0x010fe40000000000 */
[C---:B------:R-:W-:Y:S01]  /*1800*/  FMUL R15, R10.reuse, R10 ;  /* 0x0000000a0a0f7220 */ /* 0x040fe20000400000 */
[----:B------:R-:W-:Y:S01]  /*1810*/  FFMA R9, R10, R16, R11 ;  /* 0x000000100a097223 */ /* 0x000fe2000000000b */
[C---:B------:R-:W-:Y:S01]  /*1820*/  FMUL R11, R0.reuse, 0.25 ;  /* 0x3e800000000b7820 */ /* 0x040fe20000400000 */
[----:B------:R-:W-:Y:S01]  /*1830*/  FSETP.GT.AND P1, PT, |R0|, 8.50705917302346158658e+37, PT ;  /* 0x7e8000000000780b */ /* 0x000fe20003f24200 */
[----:B------:R-:W-:Y:S02]  /*1840*/  FMUL R15, R14, R15 ;  /* 0x0000000f0e0f7220 */ /* 0x000fe40000400000 */
[----:B------:R-:W1:Y:S01]  /*1850*/  SHFL.BFLY PT, R10, R9, 0x1, 0x1f ;  /* 0x0c201f00090a7f89 */ /* 0x000e6200000e0000 */
[----:B------:R-:W-:Y:S01]  /*1860*/  FSEL R11, R11, R0, P1 ;  /* 0x000000000b0b7208 */ /* 0x000fe20000800000 */
[----:B------:R-:W-:-:S02]  /*1870*/  FFMA R15, R16, R15, R17 ;  /* 0x0000000f100f7223 */ /* 0x000fc40000000011 */
[----:B------:R-:W2:Y:S02]  /*1880*/  LDC.64 R16, c[0x0][0x248] ;  /* 0x00009200ff107b82 */ /* 0x000ea40000000a00 */
[----:B------:R-:W-:Y:S01]  /*1890*/  @!P3 FMUL R11, R11, 16777216 ;  /* 0x4b8000000b0bb820 */ /* 0x000fe20000400000 */
[----:B------:R-:W3:Y:S03]  /*18a0*/  SHFL.BFLY PT, R12, R15, 0x1, 0x1f ;  /* 0x0c201f000f0c7f89 */ /* 0x000ee600000e0000 */
[----:B------:R-:W4:Y:S01]  /*18b0*/  MUFU.RCP R14, R11 ;  /* 0x0000000b000e7308 */ /* 0x000f220000001000 */
[----:B------:R-:W-:Y:S01]  /*18c0*/  @P1 FMUL R5, R5, 0.25 ;  /* 0x3e80000005051820 */ /* 0x000fe20000400000 */
[----:B------:R-:W-:-:S03]  /*18d0*/  LOP3.LUT P1, RZ, R18, 0x7, RZ, 0xc0, !PT ;  /* 0x0000000712ff7812 */ /* 0x000fc6000782c0ff */
[----:B------:R-:W-:Y:S01]  /*18e0*/  @!P3 FMUL R5, R5, 16777216 ;  /* 0x4b8000000505b820 */ /* 0x000fe20000400000 */
[----:B------:R-:W-:Y:S02]  /*18f0*/  FSETP.NEU.AND P3, PT, R0, RZ, PT ;  /* 0x000000ff0000720b */ /* 0x000fe40003f6d000 */
[----:B------:R-:W-:Y:S01]  /*1900*/  ISETP.LT.AND P1, PT, R18, 0x8, !P1 ;  /* 0x000000081200780c */ /* 0x000fe20004f21270 */
[----:B-1----:R-:W-:Y:S01]  /*1910*/  FADD R10, -R9, R10 ;  /* 0x0000000a090a7221 */ /* 0x002fe20000000100 */
[----:B----4-:R-:W-:-:S03]  /*1920*/  FMUL R14, R14, R5 ;  /* 0x000000050e0e7220 */ /* 0x010fc60000400000 */
[----:B------:R-:W-:Y:S02]  /*1930*/  FMUL R5, R10, R10 ;  /* 0x0000000a0a057220 */ /* 0x000fe40000400000 */
[----:B------:R-:W-:Y:S01]  /*1940*/  FSEL R14, R14, RZ, P3 ;  /* 0x000000ff0e0e7208 */ /* 0x000fe20001800000 */
[----:B---3--:R-:W-:Y:S01]  /*1950*/  FADD R15, R15, R12 ;  /* 0x0000000c0f0f7221 */ /* 0x008fe20000000000 */
[----:B------:R-:W-:-:S03]  /*1960*/  FMUL R5, R8, R5 ;  /* 0x0000000508057220 */ /* 0x000fc60000400000 */
[----:B------:R-:W-:Y:S01]  /*1970*/  FFMA R10, R10, R14, R9 ;  /* 0x0000000e0a0a7223 */ /* 0x000fe20000000009 */
[----:B------:R-:W-:Y:S01]  /*1980*/  FFMA R14, R14, R5, R15 ;  /* 0x000000050e0e7223 */ /* 0x000fe2000000000f */
[----:B------:R-:W-:Y:S04]  /*1990*/  @P1 STS [R13+UR4+0x40], R0 ;  /* 0x000040000d001988 */ /* 0x000fe80008000804 */
[----:B------:R1:W-:Y:S04]  /*19a0*/  @P1 STS [R13+UR4], R10 ;  /* 0x0000000a0d001988 */ /* 0x0003e80008000804 */
[----:B------:R3:W-:Y:S01]  /*19b0*/  @P1 STS [R13+UR4+0x20], R14 ;  /* 0x0000200e0d001988 */ /* 0x0007e20008000804 */
[----:B------:R-:W-:Y:S06]  /*19c0*/  BAR.SYNC.DEFER_BLOCKING 0x0 ;  /* 0x0000000000007b1d */ /* 0x000fec0000010000 */
[----:B------:R-:W4:Y:S01]  /*19d0*/  LDS R5, [UR4] ;  /* 0x00000004ff057984 */ /* 0x000f220008000800 */
[----:B------:R-:W-:Y:S01]  /*19e0*/  LOP3.LUT R9, R13, 0x3fc, RZ, 0xc0, !PT ;  /* 0x000003fc0d097812 */ /* 0x000fe200078ec0ff */
[----:B--2---:R-:W-:Y:S01]  /*19f0*/  IMAD.WIDE R16, R4, 0x4, R16 ;  /* 0x0000000404107825 */ /* 0x004fe200078e0210 */
[----:B-1----:R-:W-:-:S02]  /*1a00*/  CS2R R10, SRZ ;  /* 0x00000000000a7805 */ /* 0x002fc4000001ff00 */
[----:B---3--:R-:W-:Y:S02]  /*1a10*/  CS2R R14, SRZ ;  /* 0x00000000000e7805 */ /* 0x008fe4000001ff00 */
[----:B------:R-:W-:Y:S01]  /*1a20*/  LEA R9, R4, R9, 0xc ;  /* 0x0000000904097211 */ /* 0x000fe200078e60ff */
[----:B------:R-:W1:Y:S04]  /*1a30*/  LDS R0, [UR4+0x20] ;  /* 0x00002004ff007984 */ /* 0x000e680008000800 */
[----:B0-----:R-:W-:Y:S01]  /*1a40*/  IMAD.WIDE R22, R9, 0x4, R22 ;  /* 0x0000000409167825 */ /* 0x001fe200078e0216 */
[----:B------:R-:W-:Y:S02]  /*1a50*/  CS2R R8, SRZ ;  /* 0x0000000000087805 */ /* 0x000fe4000001ff00 */
[----:B------:R-:W-:Y:S01]  /*1a60*/  CS2R R12, SRZ ;  /* 0x00000000000c7805 */ /* 0x000fe2000001ff00 */
[----:B----4-:R0:W-:Y:S04]  /*1a70*/  @P0 STG.E desc[UR6][R16.64], R5 ;  /* 0x0000000510000986 */ /* 0x0101e8000c101906 */
[----:B------:R-:W2:Y:S04]  /*1a80*/  @!P2 LDG.E.EF.128 R8, desc[UR6][R20.64] ;  /* 0x000000061408a981 */ /* 0x000ea8000c0e1d00 */
[----:B------:R-:W3:Y:S01]  /*1a90*/  @!P2 LDG.E.EF.128 R12, desc[UR6][R22.64] ;  /* 0x00000006160ca981 */ /* 0x000ee2000c0e1d00 */
[----:B0-----:R-:W-:-:S10]  /*1aa0*/  HFMA2.MMA R17, -RZ, RZ, 0.6875, 0 ;  /* 0x39800000ff117435 */ /* 0x001fd400000001ff */
[----:B-1----:R-:W-:-:S06]  /*1ab0*/  FFMA R0, R0, R17, 9.9999997473787516356e-06 ;  /* 0x3727c5ac00007423 */ /* 0x002fcc0000000011 */
[----:B------:R-:W0:Y:S01]  /*1ac0*/  MUFU.RSQ R0, R0 ;  /* 0x0000000000007308 */ /* 0x000e220000001400 */
[----:B------:R-:W-:Y:S01]  /*1ad0*/  FADD R3, R3, R6 ;  /* 0x0000000603037221 */ /* 0x000fe20000000000 */
[----:B------:R-:W-:Y:S01]  /*1ae0*/  FADD R2, R7, R2 ;  /* 0x0000000207027221 */ /* 0x000fe20000000000 */
[----:B------:R-:W-:Y:S02]  /*1af0*/  CS2R R18, SRZ ;  /* 0x0000000000127805 */ /* 0x000fe4000001ff00 */
[----:B--2---:R-:W-:Y:S02]  /*1b00*/  SEL R10, R10, RZ, !P2 ;  /* 0x000000ff0a0a7207 */ /* 0x004fe40005000000 */
[----:B------:R-:W-:Y:S02]  /*1b10*/  SEL R16, R11, RZ, !P2 ;  /* 0x000000ff0b107207 */ /* 0x000fe40005000000 */
[----:B------:R-:W-:Y:S02]  /*1b20*/  SEL R8, R8, RZ, !P2 ;  /* 0x000000ff08087207 */ /* 0x000fe40005000000 */
[----:B------:R-:W-:Y:S01]  /*1b30*/  SEL R6, R9, RZ, !P2 ;  /* 0x000000ff09067207 */ /* 0x000fe20005000000 */
[C---:B------:R-:W-:Y:S01]  /*1b40*/  FADD R11, -R5.reuse, R10 ;  /* 0x0000000a050b7221 */ /* 0x040fe20000000100 */
[C---:B------:R-:W-:Y:S01]  /*1b50*/  FADD R17, -R5.reuse, R16 ;  /* 0x0000001005117221 */ /* 0x040fe20000000100 */
[----:B------:R-:W-:-:S02]  /*1b60*/  FADD R7, -R5, R8 ;  /* 0x0000000805077221 */ /* 0x000fc40000000100 */
[----:B------:R-:W-:Y:S01]  /*1b70*/  FADD R9, -R5, R6 ;  /* 0x0000000605097221 */ /* 0x000fe20000000100 */
[-C--:B0-----:R-:W-:Y:S01]  /*1b80*/  FMUL R8, R11, R0.reuse ;  /* 0x000000000b087220 */ /* 0x081fe20000400000 */
[-C--:B------:R-:W-:Y:S01]  /*1b90*/  FMUL R10, R17, R0.reuse ;  /* 0x00000000110a7220 */ /* 0x080fe20000400000 */
[-C--:B------:R-:W-:Y:S01]  /*1ba0*/  FMUL R7, R7, R0.reuse ;  /* 0x0000000007077220 */ /* 0x080fe20000400000 */
[----:B------:R-:W-:Y:S01]  /*1bb0*/  FMUL R6, R9, R0 ;  /* 0x0000000009067220 */ /* 0x000fe20000400000 */
[----:B---3--:R-:W-:Y:S01]  /*1bc0*/  SEL R14, R14, RZ, !P2 ;  /* 0x000000ff0e0e7207 */ /* 0x008fe20005000000 */
[C-C-:B------:R-:W-:Y:S01]  /*1bd0*/  FFMA R9, R2.reuse, R8, R3.reuse ;  /* 0x0000000802097223 */ /* 0x140fe20000000003 */
[----:B------:R-:W-:Y:S01]  /*1be0*/  SEL R15, R15, RZ, !P2 ;  /* 0x000000ff0f0f7207 */ /* 0x000fe20005000000 */
[--C-:B------:R-:W-:Y:S01]  /*1bf0*/  FFMA R10, R2, R10, R3.reuse ;  /* 0x0000000a020a7223 */ /* 0x100fe20000000003 */
[----:B------:R-:W-:Y:S01]  /*1c00*/  SEL R12, R12, RZ, !P2 ;  /* 0x000000ff0c0c7207 */ /* 0x000fe20005000000 */
[C-C-:B------:R-:W-:Y:S01]  /*1c10*/  FFMA R7, R2.reuse, R7, R3.reuse ;  /* 0x0000000702077223 */ /* 0x140fe20000000003 */
[----:B------:R-:W-:Y:S01]  /*1c20*/  SEL R13, R13, RZ, !P2 ;  /* 0x000000ff0d0d7207 */ /* 0x000fe20005000000 */
[----:B------:R-:W-:Y:S01]  /*1c30*/  FFMA R6, R2, R6, R3 ;  /* 0x0000000602067223 */ /* 0x000fe20000000003 */
[----:B------:R-:W-:Y:S01]  /*1c40*/  FADD R14, R14, R9 ;  /* 0x000000090e0e7221 */ /* 0x000fe20000000000 */
[----:B------:R-:W-:Y:S01]  /*1c50*/  FADD R15, R15, R10 ;  /* 0x0000000a0f0f7221 */ /* 0x000fe20000000000 */
[----:B------:R-:W-:Y:S01]  /*1c60*/  FADD R12, R12, R7 ;  /* 0x000000070c0c7221 */ /* 0x000fe20000000000 */
[----:B------:R-:W-:Y:S01]  /*1c70*/  FADD R13, R13, R6 ;  /* 0x000000060d0d7221 */ /* 0x000fe20000000000 */
[----:B------:R-:W-:-:S02]  /*1c80*/  CS2R R8, SRZ ;  /* 0x0000000000087805 */ /* 0x000fc4000001ff00 */
[----:B------:R-:W-:Y:S01]  /*1c90*/  CS2R R10, SRZ ;  /* 0x00000000000a7805 */ /* 0x000fe2000001ff00 */
[----:B------:R-:W-:Y:S01]  /*1ca0*/  HFMA2.MMA R17, -RZ, RZ, 0, 0 ;  /* 0x00000000ff117435 */ /* 0x000fe200000001ff */
[----:B------:R-:W-:Y:S01]  /*1cb0*/  MOV R16, RZ ;  /* 0x000000ff00107202 */ /* 0x000fe20000000f00 */
[----:B------:R0:W-:Y:S04]  /*1cc0*/  @!P2 STG.E.128 desc[UR6][R22.64], R12 ;  /* 0x0000000c1600a986 */ /* 0x0001e8000c101d06 */
[----:B------:R-:W2:Y:S04]  /*1cd0*/  @!P2 LDG.E.EF.128 R8, desc[UR6][R20.64+0x1000] ;  /* 0x001000061408a981 */ /* 0x000ea8000c0e1d00 */
[----:B------:R-:W0:Y:S01]  /*1ce0*/  @!P2 LDG.E.EF.128 R16, desc[UR6][R22.64+0x1000] ;  /* 0x001000061610a981 */ /* 0x000e22000c0e1d00 */
[----:B--2---:R-:W-:-:S02]  /*1cf0*/  SEL R10, R10, RZ, !P2 ;  /* 0x000000ff0a0a7207 */ /* 0x004fc40005000000 */
[----:B------:R-:W-:Y:S02]  /*1d00*/  SEL R24, R11, RZ, !P2 ;  /* 0x000000ff0b187207 */ /* 0x000fe40005000000 */
[----:B------:R-:W-:Y:S02]  /*1d10*/  SEL R8, R8, RZ, !P2 ;  /* 0x000000ff08087207 */ /* 0x000fe40005000000 */
[----:B------:R-:W-:Y:S01]  /*1d20*/  SEL R6, R9, RZ, !P2 ;  /* 0x000000ff09067207 */ /* 0x000fe20005000000 */
[----:B------:R-:W-:Y:S01]  /*1d30*/  FADD R11, -R5, R10 ;  /* 0x0000000a050b7221 */ /* 0x000fe20000000100 */
[----:B0-----:R-:W-:Y:S01]  /*1d40*/  SEL R13, R17, RZ, !P2 ;  /* 0x000000ff110d7207 */ /* 0x001fe20005000000 */
[C---:B------:R-:W-:Y:S01]  /*1d50*/  FADD R17, -R5.reuse, R24 ;  /* 0x0000001805117221 */ /* 0x040fe20000000100 */
[C---:B------:R-:W-:Y:S01]  /*1d60*/  FADD R7, -R5.reuse, R8 ;  /* 0x0000000805077221 */ /* 0x040fe20000000100 */
[----:B------:R-:W-:Y:S01]  /*1d70*/  FADD R9, -R5, R6 ;  /* 0x0000000605097221 */ /* 0x000fe20000000100 */
[-C--:B------:R-:W-:Y:S01]  /*1d80*/  FMUL R8, R11, R0.reuse ;  /* 0x000000000b087220 */ /* 0x080fe20000400000 */
[-C--:B------:R-:W-:Y:S01]  /*1d90*/  FMUL R10, R17, R0.reuse ;  /* 0x00000000110a7220 */ /* 0x080fe20000400000 */
[-C--:B------:R-:W-:Y:S01]  /*1da0*/  FMUL R7, R7, R0.reuse ;  /* 0x0000000007077220 */ /* 0x080fe20000400000 */
[----:B------:R-:W-:Y:S01]  /*1db0*/  FMUL R6, R9, R0 ;  /* 0x0000000009067220 */ /* 0x000fe20000400000 */
[----:B------:R-:W-:Y:S01]  /*1dc0*/  SEL R14, R18, RZ, !P2 ;  /* 0x000000ff120e7207 */ /* 0x000fe20005000000 */
[C-C-:B------:R-:W-:Y:S01]  /*1dd0*/  FFMA R9, R2.reuse, R8, R3.reuse ;  /* 0x0000000802097223 */ /* 0x140fe20000000003 */
[----:B------:R-:W-:Y:S01]  /*1de0*/  SEL R15, R19, RZ, !P2 ;  /* 0x000000ff130f7207 */ /* 0x000fe20005000000 */
[--C-:B------:R-:W-:Y:S01]  /*1df0*/  FFMA R10, R2, R10, R3.reuse ;  /* 0x0000000a020a7223 */ /* 0x100fe20000000003 */
[----:B------:R-:W-:Y:S01]  /*1e00*/  SEL R12, R16, RZ, !P2 ;  /* 0x000000ff100c7207 */ /* 0x000fe20005000000 */
[C-C-:B------:R-:W-:Y:S01]  /*1e10*/  FFMA R7, R2.reuse, R7, R3.reuse ;  /* 0x0000000702077223 */ /* 0x140fe20000000003 */
        /* <DEDUP_REMOVED lines=8> */
[----:B------:R-:W-:Y:S02]  /*1ea0*/  MOV R16, RZ ;  /* 0x000000ff00107202 */ /* 0x000fe40000000f00 */
[----:B------:R-:W-:Y:S01]  /*1eb0*/  CS2R R18, SRZ ;  /* 0x0000000000127805 */ /* 0x000fe2000001ff00 */
        /* <DEDUP_REMOVED lines=31> */
[----:B------:R0:W-:Y:S01]  /*20b0*/  @!P2 STG.E.128 desc[UR6][R22.64+0x2000], R12 ;  /* 0x0020000c1600a986 */ /* 0x0001e2000c101d06 */
[----:B------:R-:W-:Y:S01]  /*20c0*/  CS2R R18, SRZ ;  /* 0x0000000000127805 */ /* 0x000fe2000001ff00 */
[----:B------:R-:W1:Y:S02]  /*20d0*/  LDC.64 R6, c[0x0][0x250] ;  /* 0x00009400ff067b82 */ /* 0x000e640000000a00 */
[----:B------:R-:W2:Y:S04]  /*20e0*/  @!P2 LDG.E.EF.128 R8, desc[UR6][R20.64+0x3000] ;  /* 0x003000061408a981 */ /* 0x000ea8000c0e1d00 */
[----:B------:R-:W3:Y:S01]  /*20f0*/  @!P2 LDG.E.EF.128 R16, desc[UR6][R22.64+0x3000] ;  /* 0x003000061610a981 */ /* 0x000ee2000c0e1d00 */
[----:B-1----:R-:W-:Y:S01]  /*2100*/  IMAD.WIDE R6, R4, 0x4, R6 ;  /* 0x0000000404067825 */ /* 0x002fe200078e0206 */
[----:B--2---:R-:W-:-:S02]  /*2110*/  SEL R8, R8, RZ, !P2 ;  /* 0x000000ff08087207 */ /* 0x004fc40005000000 */
[----:B------:R-:W-:Y:S02]  /*2120*/  SEL R24, R9, RZ, !P2 ;  /* 0x000000ff09187207 */ /* 0x000fe40005000000 */
[----:B------:R-:W-:Y:S02]  /*2130*/  SEL R10, R10, RZ, !P2 ;  /* 0x000000ff0a0a7207 */ /* 0x000fe40005000000 */
[----:B------:R-:W-:Y:S01]  /*2140*/  SEL R26, R11, RZ, !P2 ;  /* 0x000000ff0b1a7207 */ /* 0x000fe20005000000 */
[C---:B------:R-:W-:Y:S01]  /*2150*/  FADD R9, -R5.reuse, R8 ;  /* 0x0000000805097221 */ /* 0x040fe20000000100 */
[C---:B------:R-:W-:Y:S01]  /*2160*/  FADD R11, -R5.reuse, R24 ;  /* 0x00000018050b7221 */ /* 0x040fe20000000100 */
[C---:B0-----:R-:W-:Y:S02]  /*2170*/  FADD R13, -R5.reuse, R10 ;  /* 0x0000000a050d7221 */ /* 0x041fe40000000100 */
[----:B------:R-:W-:Y:S01]  /*2180*/  FADD R5, -R5, R26 ;  /* 0x0000001a05057221 */ /* 0x000fe20000000100 */
[-C--:B------:R-:W-:Y:S01]  /*2190*/  FMUL R9, R9, R0.reuse ;  /* 0x0000000009097220 */ /* 0x080fe20000400000 */
[-C--:B------:R-:W-:Y:S01]  /*21a0*/  FMUL R8, R11, R0.reuse ;  /* 0x000000000b087220 */ /* 0x080fe20000400000 */
[-C--:B------:R-:W-:Y:S01]  /*21b0*/  FMUL R10, R13, R0.reuse ;  /* 0x000000000d0a7220 */ /* 0x080fe20000400000 */
[----:B------:R-:W-:Y:S01]  /*21c0*/  FMUL R12, R5, R0 ;  /* 0x00000000050c7220 */ /* 0x000fe20000400000 */
[----:B---3--:R-:W-:Y:S01]  /*21d0*/  SEL R16, R16, RZ, !P2 ;  /* 0x000000ff10107207 */ /* 0x008fe20005000000 */
[--C-:B------:R-:W-:Y:S01]  /*21e0*/  FFMA R9, R2, R9, R3.reuse ;  /* 0x0000000902097223 */ /* 0x100fe20000000003 */
[----:B------:R-:W-:Y:S01]  /*21f0*/  SEL R15, R18, RZ, !P2 ;  /* 0x000000ff120f7207 */ /* 0x000fe20005000000 */
[C-C-:B------:R-:W-:Y:S01]  /*2200*/  FFMA R5, R2.reuse, R8, R3.reuse ;  /* 0x0000000802057223 */ /* 0x140fe20000000003 */
[----:B------:R-:W-:Y:S01]  /*2210*/  SEL R14, R17, RZ, !P2 ;  /* 0x000000ff110e7207 */ /* 0x000fe20005000000 */
[C-C-:B------:R-:W-:Y:S01]  /*2220*/  FFMA R10, R2.reuse, R10, R3.reuse ;  /* 0x0000000a020a7223 */ /* 0x140fe20000000003 */
[----:B------:R-:W-:Y:S01]  /*2230*/  SEL R18, R19, RZ, !P2 ;  /* 0x000000ff13127207 */ /* 0x000fe20005000000 */
[----:B------:R-:W-:Y:S01]  /*2240*/  FFMA R11, R2, R12, R3 ;  /* 0x0000000c020b7223 */ /* 0x000fe20000000003 */
[----:B------:R-:W-:Y:S01]  /*2250*/  FADD R8, R16, R9 ;  /* 0x0000000910087221 */ /* 0x000fe20000000000 */
[----:B------:R-:W-:Y:S01]  /*2260*/  FADD R9, R14, R5 ;  /* 0x000000050e097221 */ /* 0x000fe20000000000 */
[----:B------:R-:W-:Y:S01]  /*2270*/  FADD R10, R15, R10 ;  /* 0x0000000a0f0a7221 */ /* 0x000fe20000000000 */
[----:B------:R-:W-:-:S05]  /*2280*/  FADD R11, R18, R11 ;  /* 0x0000000b120b7221 */ /* 0x000fca0000000000 */
[----:B------:R0:W-:Y:S02]  /*2290*/  @!P2 STG.E.128 desc[UR6][R22.64+0x3000], R8 ;  /* 0x003000081600a986 */ /* 0x0001e4000c101d06 */
[----:B0-----:R-:W-:Y:S05]  /*22a0*/  @!P0 EXIT ;  /* 0x000000000000894d */ /* 0x001fea0003800000 */
[----:B------:R-:W-:Y:S01]  /*22b0*/  STG.E desc[UR6][R6.64], R0 ;  /* 0x0000000006007986 */ /* 0x000fe2000c101906 */
[----:B------:R-:W-:Y:S05]  /*22c0*/  EXIT ;  /* 0x000000000000794d */ /* 0x000fea0003800000 */
.L_x_0:
[----:B------:R-:W-:-:S00]  /*22d0*/  BRA `(.L_x_0) ;  /* 0xfffffffc00fc7947 */ /* 0x000fc0000383ffff */
[----:B------:R-:W-:-:S00]  /*22e0*/  NOP ;  /* 0x0000000000007918 */ /* 0x000fc00000000000 */
        /* <DEDUP_REMOVED lines=9> */
.L_x_1:


//--------------------- .nv.global.init           --------------------------
	.section	.nv.global.init,"aw",@progbits
.nv.global.init:
	.type		_$_str,@object
	.size		_$_str,(.L_0 - _$_str)
_$_str:
        /*0000*/ 	.byte	0x5f, 0x5f, 0x43, 0x55, 0x44, 0x41, 0x5f, 0x46, 0x54, 0x5a, 0x00
.L_0:


//--------------------- .nv.shared.triton_red_fused__native_batch_norm_legit_functional_add_clone_convolution_48 --------------------------
	.section	.nv.shared.triton_red_fused__native_batch_norm_legit_functional_add_clone_convolution_48,"aw",@nobits
	.sectionflags	@""
	.align	16
	.zero		1024


//--------------------- .nv.constant0.triton_red_fused__native_batch_norm_legit_functional_add_clone_convolution_48 --------------------------
	.section	.nv.constant0.triton_red_fused__native_batch_norm_legit_functional_add_clone_convolution_48,"a",@progbits
	.sectionflags	@""
	.align	4
.nv.constant0.triton_red_fused__native_batch_norm_legit_functional_add_clone_convolution_48:
	.zero		608
